	.headerflags	@"EF_CUDA_TEXMODE_UNIFIED EF_CUDA_64BIT_ADDRESS EF_CUDA_ACCELERATORS EF_CUDA_SM90 EF_CUDA_VIRTUAL_SM(EF_CUDA_SM90)"
	.elftype	@"ET_EXEC"


//--------------------- .nv.info                  --------------------------
	.section	.nv.info,"",@"SHT_CUDA_INFO"
	.align	4


	//----- nvinfo : EIATTR_REGCOUNT
	.align		4
        /*0000*/ 	.byte	0x04, 0x2f
        /*0002*/ 	.short	(.L_1 - .L_0)
	.align		4
.L_0:
        /*0004*/ 	.word	index@(triton_mm)
        /*0008*/ 	.word	0x000000cb


	//----- nvinfo : EIATTR_MIN_STACK_SIZE
	.align		4
.L_1:
        /*000c*/ 	.byte	0x04, 0x12
        /*000e*/ 	.short	(.L_3 - .L_2)
	.align		4
.L_2:
        /*0010*/ 	.word	index@(triton_mm)
        /*0014*/ 	.word	0x00000000


	//----- nvinfo : EIATTR_FRAME_SIZE
	.align		4
.L_3:
        /*0018*/ 	.byte	0x04, 0x11
        /*001a*/ 	.short	(.L_5 - .L_4)
	.align		4
.L_4:
        /*001c*/ 	.word	index@(triton_mm)
        /*0020*/ 	.word	0x00000000


	//----- nvinfo : EIATTR_MIN_STACK_SIZE
	.align		4
.L_5:
        /*0024*/ 	.byte	0x04, 0x12
        /*0026*/ 	.short	(.L_7 - .L_6)
	.align		4
.L_6:
        /*0028*/ 	.word	index@(triton_mm)
        /*002c*/ 	.word	0x00000000
.L_7:


//--------------------- .nv.info.triton_mm        --------------------------
	.section	.nv.info.triton_mm,"",@"SHT_CUDA_INFO"
	.sectionflags	@""
	.align	4


	//----- nvinfo : EIATTR_CUDA_API_VERSION
	.align		4
        /*0000*/ 	.byte	0x04, 0x37
        /*0002*/ 	.short	(.L_9 - .L_8)
.L_8:
        /*0004*/ 	.word	0x0000007c


	//----- nvinfo : EIATTR_KPARAM_INFO
	.align		4
.L_9:
        /*0008*/ 	.byte	0x04, 0x17
        /*000a*/ 	.short	(.L_11 - .L_10)
.L_10:
        /*000c*/ 	.word	0x00000000
        /*0010*/ 	.short	0x0003
        /*0012*/ 	.short	0x0018
        /*0014*/ 	.byte	0x00, 0xf0, 0x11, 0x00


	//----- nvinfo : EIATTR_KPARAM_INFO
	.align		4
.L_11:
        /*0018*/ 	.byte	0x04, 0x17
        /*001a*/ 	.short	(.L_13 - .L_12)
.L_12:
        /*001c*/ 	.word	0x00000000
        /*0020*/ 	.short	0x0002
        /*0022*/ 	.short	0x0010
        /*0024*/ 	.byte	0x00, 0xf0, 0x21, 0x00


	//----- nvinfo : EIATTR_KPARAM_INFO
	.align		4
.L_13:
        /*0028*/ 	.byte	0x04, 0x17
        /*002a*/ 	.short	(.L_15 - .L_14)
.L_14:
        /*002c*/ 	.word	0x00000000
        /*0030*/ 	.short	0x0001
        /*0032*/ 	.short	0x0008
        /*0034*/ 	.byte	0x00, 0xf0, 0x21, 0x00


	//----- nvinfo : EIATTR_KPARAM_INFO
	.align		4
.L_15:
        /*0038*/ 	.byte	0x04, 0x17
        /*003a*/ 	.short	(.L_17 - .L_16)
.L_16:
        /*003c*/ 	.word	0x00000000
        /*0040*/ 	.short	0x0000
        /*0042*/ 	.short	0x0000
        /*0044*/ 	.byte	0x00, 0xf0, 0x21, 0x00


	//----- nvinfo : EIATTR_SPARSE_MMA_MASK
	.align		4
.L_17:
        /*0048*/ 	.byte	0x03, 0x50
        /*004a*/ 	.short	0x0000


	//----- nvinfo : EIATTR_MAXREG_COUNT
	.align		4
        /*004c*/ 	.byte	0x03, 0x1b
        /*004e*/ 	.short	0x00ff


	//----- nvinfo : EIATTR_COOP_GROUP_MASK_REGIDS
	.align		4
        /*0050*/ 	.byte	0x04, 0x29
        /*0052*/ 	.short	(.L_19 - .L_18)


	//   ....[0]....
.L_18:
        /*0054*/ 	.word	0xffffffff


	//----- nvinfo : EIATTR_COOP_GROUP_INSTR_OFFSETS
	.align		4
.L_19:
        /*0058*/ 	.byte	0x04, 0x28
        /*005a*/ 	.short	(.L_21 - .L_20)


	//   ....[0]....
.L_20:
        /*005c*/ 	.word	0x00001a50


	//----- nvinfo : EIATTR_EXIT_INSTR_OFFSETS
	.align		4
.L_21:
        /*0060*/ 	.byte	0x04, 0x1c
        /*0062*/ 	.short	(.L_23 - .L_22)


	//   ....[0]....
.L_22:
        /*0064*/ 	.word	0x00000040


	//   ....[1]....
        /*0068*/ 	.word	0x00003190


	//   ....[2]....
        /*006c*/ 	.word	0x000031e0


	//----- nvinfo : EIATTR_MAX_THREADS
	.align		4
.L_23:
        /*0070*/ 	.byte	0x04, 0x05
        /*0072*/ 	.short	(.L_25 - .L_24)
.L_24:
        /*0074*/ 	.word	0x00000080
        /*0078*/ 	.word	0x00000001
        /*007c*/ 	.word	0x00000001


	//----- nvinfo : EIATTR_CBANK_PARAM_SIZE
	.align		4
.L_25:
        /*0080*/ 	.byte	0x03, 0x19
        /*0082*/ 	.short	0x001c


	//----- nvinfo : EIATTR_PARAM_CBANK
	.align		4
        /*0084*/ 	.byte	0x04, 0x0a
        /*0086*/ 	.short	(.L_27 - .L_26)
	.align		4
.L_26:
        /*0088*/ 	.word	index@(.nv.constant0.triton_mm)
        /*008c*/ 	.short	0x0210
        /*008e*/ 	.short	0x001c


	//----- nvinfo : EIATTR_SW_WAR
	.align		4
.L_27:
        /*0090*/ 	.byte	0x04, 0x36
        /*0092*/ 	.short	(.L_29 - .L_28)
.L_28:
        /*0094*/ 	.word	0x00000008
.L_29:


//--------------------- .nv.callgraph             --------------------------
	.section	.nv.callgraph,"",@"SHT_CUDA_CALLGRAPH"
	.align	4
	.sectionentsize	8
	.align		4
        /*0000*/ 	.word	0x00000000
	.align		4
        /*0004*/ 	.word	0xffffffff
	.align		4
        /*0008*/ 	.word	0x00000000
	.align		4
        /*000c*/ 	.word	0xfffffffe
	.align		4
        /*0010*/ 	.word	0x00000000
	.align		4
        /*0014*/ 	.word	0xfffffffd
	.align		4
        /*0018*/ 	.word	0x00000000
	.align		4
        /*001c*/ 	.word	0xfffffffc


//--------------------- .text.triton_mm           --------------------------
	.section	.text.triton_mm,"ax",@progbits
	.sectionflags	@"SHF_BARRIERS=1"
	.align	128
        .global         triton_mm
        .type           triton_mm,@function
        .size           triton_mm,(.L_x_2 - triton_mm)
        .other          triton_mm,@"STO_CUDA_ENTRY STV_DEFAULT"
triton_mm:
.text.triton_mm:
[----:B------:R-:W1:Y:S02]  /*0000*/  LDC R1, c[0x0][0x28] ;  /* 0x00000a00ff017b82 */ /* 0x000e640000000800 */
[----:B------:R-:W2:Y:S02]  /*0010*/  LDC R0, c[0x0][0x228] ;  /* 0x00008a00ff007b82 */ /* 0x000ea40000000800 */
[----:B--2---:R-:W-:-:S05]  /*0020*/  IMAD R2, R0, 0xc00, RZ ;  /* 0x00000c0000027824 */ /* 0x004fca00078e02ff */
[----:B------:R-:W-:-:S13]  /*0030*/  ISETP.NE.AND P0, PT, R2, RZ, PT ;  /* 0x000000ff0200720c */ /* 0x000fda0003f05270 */
[----:B------:R-:W-:Y:S05]  /*0040*/  @!P0 EXIT ;  /* 0x000000000000894d */ /* 0x000fea0003800000 */
[----:B------:R-:W2:Y:S01]  /*0050*/  S2R R10, SR_CTAID.X ;  /* 0x00000000000a7919 */ /* 0x000ea20000002500 */
[----:B------:R-:W-:Y:S01]  /*0060*/  VIADD R2, R0, 0x7f ;  /* 0x0000007f00027836 */ /* 0x000fe20000000000 */
[----:B------:R-:W-:Y:S01]  /*0070*/  IABS R36, R0 ;  /* 0x0000000000247213 */ /* 0x000fe20000000000 */
[----:B------:R-:W3:Y:S01]  /*0080*/  S2UR UR4, SR_CgaCtaId ;  /* 0x00000000000479c3 */ /* 0x000ee20000008800 */
[----:B------:R-:W-:Y:S01]  /*0090*/  UMOV UR24, 0x400 ;  /* 0x0000040000187882 */ /* 0x000fe20000000000 */
[----:B------:R-:W-:Y:S01]  /*00a0*/  ULDC.64 UR30, c[0x0][0x208] ;  /* 0x00008200001e7ab9 */ /* 0x000fe20000000a00 */
[----:B------:R-:W-:Y:S02]  /*00b0*/  SHF.R.S32.HI R3, RZ, 0x1f, R2 ;  /* 0x0000001fff037819 */ /* 0x000fe40000011402 */
[----:B------:R-:W-:Y:S02]  /*00c0*/  CS2R R88, SRZ ;  /* 0x0000000000587805 */ /* 0x000fe4000001ff00 */
[----:B------:R-:W-:-:S02]  /*00d0*/  CS2R R90, SRZ ;  /* 0x00000000005a7805 */ /* 0x000fc4000001ff00 */
[----:B------:R-:W-:Y:S02]  /*00e0*/  CS2R R92, SRZ ;  /* 0x00000000005c7805 */ /* 0x000fe4000001ff00 */
[----:B------:R-:W-:Y:S01]  /*00f0*/  LEA.HI R3, R3, R2, RZ, 0x7 ;  /* 0x0000000203037211 */ /* 0x000fe200078f38ff */
[----:B------:R-:W4:Y:S01]  /*0100*/  LDC.64 R52, c[0x0][0x218] ;  /* 0x00008600ff347b82 */ /* 0x000f220000000a00 */
[----:B------:R-:W-:Y:S02]  /*0110*/  CS2R R94, SRZ ;  /* 0x00000000005e7805 */ /* 0x000fe4000001ff00 */
[----:B------:R-:W-:Y:S02]  /*0120*/  CS2R R96, SRZ ;  /* 0x0000000000607805 */ /* 0x000fe4000001ff00 */
[----:B------:R-:W-:Y:S02]  /*0130*/  CS2R R98, SRZ ;  /* 0x0000000000627805 */ /* 0x000fe4000001ff00 */
[----:B------:R-:W-:-:S02]  /*0140*/  CS2R R100, SRZ ;  /* 0x0000000000647805 */ /* 0x000fc4000001ff00 */
[----:B------:R-:W-:Y:S02]  /*0150*/  CS2R R102, SRZ ;  /* 0x0000000000667805 */ /* 0x000fe4000001ff00 */
[----:B------:R-:W-:Y:S02]  /*0160*/  CS2R R104, SRZ ;  /* 0x0000000000687805 */ /* 0x000fe4000001ff00 */
        /* <DEDUP_REMOVED lines=8> */
[----:B------:R-:W-:Y:S01]  /*01f0*/  CS2R R122, SRZ ;  /* 0x00000000007a7805 */ /* 0x000fe2000001ff00 */
[----:B---3--:R-:W-:Y:S01]  /*0200*/  UPRMT UR24, UR4, 0x654, UR24 ;  /* 0x0000065404187896 */ /* 0x008fe20008000018 */
[----:B------:R-:W-:-:S02]  /*0210*/  CS2R R124, SRZ ;  /* 0x00000000007c7805 */ /* 0x000fc4000001ff00 */
[----:B------:R-:W-:Y:S02]  /*0220*/  CS2R R126, SRZ ;  /* 0x00000000007e7805 */ /* 0x000fe4000001ff00 */
[----:B------:R-:W-:Y:S02]  /*0230*/  CS2R R128, SRZ ;  /* 0x0000000000807805 */ /* 0x000fe4000001ff00 */
[----:B------:R-:W-:Y:S01]  /*0240*/  CS2R R130, SRZ ;  /* 0x0000000000827805 */ /* 0x000fe2000001ff00 */
[C---:B--2---:R-:W-:Y:S01]  /*0250*/  IMAD.HI R4, R10.reuse, 0x2aaaaaab, RZ ;  /* 0x2aaaaaab0a047827 */ /* 0x044fe200078e02ff */
[----:B------:R-:W-:Y:S02]  /*0260*/  ISETP.GE.AND P1, PT, R10, RZ, PT ;  /* 0x000000ff0a00720c */ /* 0x000fe40003f26270 */
[----:B------:R-:W-:Y:S02]  /*0270*/  CS2R R132, SRZ ;  /* 0x0000000000847805 */ /* 0x000fe4000001ff00 */
[----:B------:R-:W-:-:S02]  /*0280*/  CS2R R134, SRZ ;  /* 0x0000000000867805 */ /* 0x000fc4000001ff00 */
[----:B------:R-:W-:Y:S02]  /*0290*/  CS2R R136, SRZ ;  /* 0x0000000000887805 */ /* 0x000fe4000001ff00 */
[----:B------:R-:W-:Y:S02]  /*02a0*/  SHF.R.U32.HI R5, RZ, 0x1f, R4 ;  /* 0x0000001fff057819 */ /* 0x000fe40000011604 */
[----:B------:R-:W-:Y:S02]  /*02b0*/  CS2R R138, SRZ ;  /* 0x00000000008a7805 */ /* 0x000fe4000001ff00 */
[----:B------:R-:W-:Y:S02]  /*02c0*/  CS2R R140, SRZ ;  /* 0x00000000008c7805 */ /* 0x000fe4000001ff00 */
[----:B------:R-:W-:Y:S02]  /*02d0*/  CS2R R142, SRZ ;  /* 0x00000000008e7805 */ /* 0x000fe4000001ff00 */
[----:B------:R-:W-:-:S02]  /*02e0*/  LEA.HI.SX32 R5, R4, R5, 0x1b ;  /* 0x0000000504057211 */ /* 0x000fc400078fdaff */
[----:B------:R-:W-:Y:S02]  /*02f0*/  CS2R R144, SRZ ;  /* 0x0000000000907805 */ /* 0x000fe4000001ff00 */
[----:B------:R-:W-:Y:S02]  /*0300*/  CS2R R146, SRZ ;  /* 0x0000000000927805 */ /* 0x000fe4000001ff00 */
[----:B------:R-:W-:Y:S02]  /*0310*/  CS2R R148, SRZ ;  /* 0x0000000000947805 */ /* 0x000fe4000001ff00 */
[----:B------:R-:W-:Y:S01]  /*0320*/  CS2R R150, SRZ ;  /* 0x0000000000967805 */ /* 0x000fe2000001ff00 */
[----:B------:R-:W-:Y:S01]  /*0330*/  IMAD.SHL.U32 R4, R5, 0x8, RZ ;  /* 0x0000000805047824 */ /* 0x000fe200078e00ff */
[----:B------:R-:W-:Y:S02]  /*0340*/  CS2R R68, SRZ ;  /* 0x0000000000447805 */ /* 0x000fe4000001ff00 */
[----:B------:R-:W-:-:S02]  /*0350*/  CS2R R70, SRZ ;  /* 0x0000000000467805 */ /* 0x000fc4000001ff00 */
[----:B------:R-:W-:Y:S02]  /*0360*/  CS2R R72, SRZ ;  /* 0x0000000000487805 */ /* 0x000fe4000001ff00 */
[----:B------:R-:W-:Y:S02]  /*0370*/  CS2R R74, SRZ ;  /* 0x00000000004a7805 */ /* 0x000fe4000001ff00 */
[----:B------:R-:W-:Y:S02]  /*0380*/  LEA.HI.SX32 R3, R3, -R4, 0x19 ;  /* 0x8000000403037211 */ /* 0x000fe400078fcaff */
[----:B------:R-:W-:Y:S02]  /*0390*/  CS2R R76, SRZ ;  /* 0x00000000004c7805 */ /* 0x000fe4000001ff00 */
[----:B------:R-:W-:Y:S02]  /*03a0*/  CS2R R78, SRZ ;  /* 0x00000000004e7805 */ /* 0x000fe4000001ff00 */
[----:B------:R-:W-:-:S02]  /*03b0*/  CS2R R80, SRZ ;  /* 0x0000000000507805 */ /* 0x000fc4000001ff00 */
[----:B------:R-:W-:Y:S02]  /*03c0*/  VIMNMX R6, R3, 0x8, PT ;  /* 0x0000000803067848 */ /* 0x000fe40003fe0100 */
[----:B------:R-:W-:Y:S02]  /*03d0*/  CS2R R82, SRZ ;  /* 0x0000000000527805 */ /* 0x000fe4000001ff00 */
[----:B------:R-:W-:Y:S02]  /*03e0*/  CS2R R84, SRZ ;  /* 0x0000000000547805 */ /* 0x000fe4000001ff00 */
[----:B------:R-:W-:Y:S02]  /*03f0*/  CS2R R86, SRZ ;  /* 0x0000000000567805 */ /* 0x000fe4000001ff00 */
[-C--:B------:R-:W-:Y:S01]  /*0400*/  IABS R12, R6.reuse ;  /* 0x00000006000c7213 */ /* 0x080fe20000000000 */
[----:B------:R-:W-:Y:S01]  /*0410*/  UMOV UR25, 0x1 ;  /* 0x0000000100197882 */ /* 0x000fe20000000000 */
[----:B------:R-:W-:Y:S01]  /*0420*/  IABS R8, R6 ;  /* 0x0000000600087213 */ /* 0x000fe20000000000 */
[----:B------:R-:W-:Y:S01]  /*0430*/  UMOV UR26, 0xffffffff ;  /* 0xffffffff001a7882 */ /* 0x000fe20000000000 */
[----:B------:R-:W2:Y:S01]  /*0440*/  I2F.RP R7, R12 ;  /* 0x0000000c00077306 */ /* 0x000ea20000209400 */
[----:B------:R-:W-:Y:S01]  /*0450*/  UMOV UR4, URZ ;  /* 0x0000003f00047c82 */ /* 0x000fe20008000000 */
[----:B------:R-:W-:Y:S01]  /*0460*/  UMOV UR5, URZ ;  /* 0x0000003f00057c82 */ /* 0x000fe20008000000 */
[----:B------:R-:W-:-:S05]  /*0470*/  IMAD.MOV R14, RZ, RZ, -R8 ;  /* 0x000000ffff0e7224 */ /* 0x000fca00078e0a08 */
[----:B------:R-:W3:Y:S08]  /*0480*/  I2F.RP R8, R36 ;  /* 0x0000002400087306 */ /* 0x000ef00000209400 */
[----:B--2---:R-:W2:Y:S08]  /*0490*/  MUFU.RCP R7, R7 ;  /* 0x0000000700077308 */ /* 0x004eb00000001000 */
[----:B---3--:R-:W-:Y:S01]  /*04a0*/  MUFU.RCP R8, R8 ;  /* 0x0000000800087308 */ /* 0x008fe20000001000 */
[----:B--2---:R-:W-:Y:S01]  /*04b0*/  VIADD R2, R7, 0xffffffe ;  /* 0x0ffffffe07027836 */ /* 0x004fe20000000000 */
[----:B------:R-:W-:-:S06]  /*04c0*/  IABS R7, R10 ;  /* 0x0000000a00077213 */ /* 0x000fcc0000000000 */
[----:B------:R2:W3:Y:S02]  /*04d0*/  F2I.FTZ.U32.TRUNC.NTZ R3, R2 ;  /* 0x0000000200037305 */ /* 0x0004e4000021f000 */
[----:B--2---:R-:W-:Y:S02]  /*04e0*/  IMAD.MOV.U32 R2, RZ, RZ, RZ ;  /* 0x000000ffff027224 */ /* 0x004fe400078e00ff */
[----:B---3--:R-:W-:-:S04]  /*04f0*/  IMAD.MOV R9, RZ, RZ, -R3 ;  /* 0x000000ffff097224 */ /* 0x008fc800078e0a03 */
[----:B------:R-:W-:-:S04]  /*0500*/  IMAD R9, R9, R12, RZ ;  /* 0x0000000c09097224 */ /* 0x000fc800078e02ff */
[----:B------:R-:W-:-:S04]  /*0510*/  IMAD.HI.U32 R3, R3, R9, R2 ;  /* 0x0000000903037227 */ /* 0x000fc800078e0002 */
[----:B------:R-:W-:Y:S02]  /*0520*/  IMAD R9, R5, -0xc0, R10 ;  /* 0xffffff4005097824 */ /* 0x000fe400078e020a */
[----:B------:R-:W-:-:S03]  /*0530*/  IMAD.HI.U32 R2, R3, R7, RZ ;  /* 0x0000000703027227 */ /* 0x000fc600078e00ff */
[----:B------:R-:W-:Y:S01]  /*0540*/  IABS R10, R9 ;  /* 0x00000009000a7213 */ /* 0x000fe20000000000 */
[----:B------:R-:W-:Y:S02]  /*0550*/  IMAD R7, R2, R14, R7 ;  /* 0x0000000e02077224 */ /* 0x000fe400078e0207 */
[----:B------:R-:W2:Y:S01]  /*0560*/  S2R R2, SR_TID.X ;  /* 0x0000000000027919 */ /* 0x000ea20000002100 */
[----:B------:R-:W-:Y:S01]  /*0570*/  VIADD R5, R8, 0xffffffe ;  /* 0x0ffffffe08057836 */ /* 0x000fe20000000000 */
[----:B------:R-:W-:Y:S01]  /*0580*/  LOP3.LUT R8, RZ, R6, RZ, 0x33, !PT ;  /* 0x00000006ff087212 */ /* 0x000fe200078e33ff */
[----:B------:R-:W-:Y:S01]  /*0590*/  IMAD.HI.U32 R3, R3, R10, RZ ;  /* 0x0000000a03037227 */ /* 0x000fe200078e00ff */
[----:B------:R-:W-:-:S03]  /*05a0*/  ISETP.GT.U32.AND P0, PT, R12, R7, PT ;  /* 0x000000070c00720c */ /* 0x000fc60003f04070 */
[----:B------:R-:W3:Y:S01]  /*05b0*/  F2I.FTZ.U32.TRUNC.NTZ R5, R5 ;  /* 0x0000000500057305 */ /* 0x000ee2000021f000 */
[----:B------:R-:W-:-:S05]  /*05c0*/  IMAD R10, R3, R14, R10 ;  /* 0x0000000e030a7224 */ /* 0x000fca00078e020a */
[----:B------:R-:W-:-:S04]  /*05d0*/  ISETP.GT.U32.AND P2, PT, R12, R10, PT ;  /* 0x0000000a0c00720c */ /* 0x000fc80003f44070 */
[----:B------:R-:W-:-:S05]  /*05e0*/  @!P0 IMAD.IADD R7, R7, 0x1, -R12 ;  /* 0x0000000107078824 */ /* 0x000fca00078e0a0c */
[----:B------:R-:W-:Y:S01]  /*05f0*/  ISETP.GT.U32.AND P0, PT, R12, R7, PT ;  /* 0x000000070c00720c */ /* 0x000fe20003f04070 */
[----:B---3--:R-:W-:-:S03]  /*0600*/  IMAD.MOV R11, RZ, RZ, -R5 ;  /* 0x000000ffff0b7224 */ /* 0x008fc600078e0a05 */
[----:B------:R-:W-:Y:S02]  /*0610*/  @!P2 IMAD.IADD R10, R10, 0x1, -R12 ;  /* 0x000000010a0aa824 */ /* 0x000fe400078e0a0c */
[----:B------:R-:W-:Y:S02]  /*0620*/  IMAD R11, R11, R36, RZ ;  /* 0x000000240b0b7224 */ /* 0x000fe400078e02ff */
[----:B------:R-:W-:Y:S01]  /*0630*/  @!P2 VIADD R3, R3, 0x1 ;  /* 0x000000010303a836 */ /* 0x000fe20000000000 */
[----:B--2---:R-:W-:-:S04]  /*0640*/  SHF.R.U32.HI R14, RZ, 0x3, R2 ;  /* 0x00000003ff0e7819 */ /* 0x004fc80000011602 */
[----:B------:R-:W-:Y:S01]  /*0650*/  @!P0 IMAD.IADD R7, R7, 0x1, -R12 ;  /* 0x0000000107078824 */ /* 0x000fe200078e0a0c */
[----:B------:R-:W-:Y:S02]  /*0660*/  ISETP.NE.AND P0, PT, R6, RZ, PT ;  /* 0x000000ff0600720c */ /* 0x000fe40003f05270 */
[----:B------:R-:W-:Y:S01]  /*0670*/  SGXT.U32 R14, R14, 0x4 ;  /* 0x000000040e0e781a */ /* 0x000fe20000000000 */
[----:B------:R-:W-:Y:S01]  /*0680*/  @!P1 IMAD.MOV R7, RZ, RZ, -R7 ;  /* 0x000000ffff079224 */ /* 0x000fe200078e0a07 */
[----:B------:R-:W-:Y:S02]  /*0690*/  LOP3.LUT R6, R9, R6, RZ, 0x3c, !PT ;  /* 0x0000000609067212 */ /* 0x000fe400078e3cff */
[----:B------:R-:W-:Y:S02]  /*06a0*/  ISETP.GE.U32.AND P1, PT, R10, R12, PT ;  /* 0x0000000c0a00720c */ /* 0x000fe40003f26070 */
[----:B------:R-:W-:Y:S02]  /*06b0*/  SEL R7, R8, R7, !P0 ;  /* 0x0000000708077207 */ /* 0x000fe40004000000 */
[----:B------:R-:W-:-:S03]  /*06c0*/  ISETP.GE.AND P3, PT, R6, RZ, PT ;  /* 0x000000ff0600720c */ /* 0x000fc60003f66270 */
[----:B------:R-:W-:Y:S02]  /*06d0*/  IMAD.IADD R7, R4, 0x1, R7 ;  /* 0x0000000104077824 */ /* 0x000fe400078e0207 */
[----:B------:R-:W-:Y:S02]  /*06e0*/  IMAD.MOV.U32 R4, RZ, RZ, RZ ;  /* 0x000000ffff047224 */ /* 0x000fe400078e00ff */
[----:B------:R-:W-:Y:S02]  /*06f0*/  IMAD.SHL.U32 R7, R7, 0x80, RZ ;  /* 0x0000008007077824 */ /* 0x000fe400078e00ff */
[----:B------:R-:W-:-:S03]  /*0700*/  IMAD.HI.U32 R5, R5, R11, R4 ;  /* 0x0000000b05057227 */ /* 0x000fc600078e0004 */
[----:B------:R-:W-:Y:S01]  /*0710*/  LOP3.LUT R15, R7, R14, RZ, 0xfc, !PT ;  /* 0x0000000e070f7212 */ /* 0x000fe200078efcff */
[----:B------:R-:W-:Y:S01]  /*0720*/  @P1 VIADD R3, R3, 0x1 ;  /* 0x0000000103031836 */ /* 0x000fe20000000000 */
[----:B------:R-:W-:Y:S02]  /*0730*/  LOP3.LUT R16, R7, 0x10, R14, 0xfe, !PT ;  /* 0x0000001007107812 */ /* 0x000fe400078efe0e */
[----:B------:R-:W-:Y:S01]  /*0740*/  IABS R9, R15 ;  /* 0x0000000f00097213 */ /* 0x000fe20000000000 */
[----:B------:R-:W-:Y:S01]  /*0750*/  @!P3 IMAD.MOV R3, RZ, RZ, -R3 ;  /* 0x000000ffff03b224 */ /* 0x000fe200078e0a03 */
[----:B------:R-:W-:Y:S02]  /*0760*/  LOP3.LUT R17, R7, 0x20, R14, 0xfe, !PT ;  /* 0x0000002007117812 */ /* 0x000fe400078efe0e */
[----:B------:R-:W-:Y:S01]  /*0770*/  LOP3.LUT R22, R7, 0x30, R14, 0xfe, !PT ;  /* 0x0000003007167812 */ /* 0x000fe200078efe0e */
[----:B------:R-:W-:Y:S01]  /*0780*/  IMAD.MOV.U32 R11, RZ, RZ, R9 ;  /* 0x000000ffff0b7224 */ /* 0x000fe200078e0009 */
[----:B------:R-:W-:-:S02]  /*0790*/  IABS R9, R16 ;  /* 0x0000001000097213 */ /* 0x000fc40000000000 */
[----:B------:R-:W-:Y:S01]  /*07a0*/  IABS R18, R17 ;  /* 0x0000001100127213 */ /* 0x000fe20000000000 */
[----:B------:R-:W-:Y:S01]  /*07b0*/  IMAD.HI.U32 R4, R5, R11, RZ ;  /* 0x0000000b05047227 */ /* 0x000fe200078e00ff */
[----:B------:R-:W-:Y:S02]  /*07c0*/  IABS R19, R22 ;  /* 0x0000001600137213 */ /* 0x000fe40000000000 */
[----:B------:R-:W-:Y:S01]  /*07d0*/  ISETP.GE.AND P4, PT, R15, RZ, PT ;  /* 0x000000ff0f00720c */ /* 0x000fe20003f86270 */
[----:B------:R-:W-:Y:S02]  /*07e0*/  IMAD.MOV R10, RZ, RZ, -R4 ;  /* 0x000000ffff0a7224 */ /* 0x000fe400078e0a04 */
[----:B------:R-:W-:Y:S02]  /*07f0*/  IMAD.MOV.U32 R12, RZ, RZ, R9 ;  /* 0x000000ffff0c7224 */ /* 0x000fe400078e0009 */
[----:B------:R-:W-:Y:S02]  /*0800*/  IMAD R6, R36, R10, R11 ;  /* 0x0000000a24067224 */ /* 0x000fe400078e020b */
[----:B------:R-:W-:-:S03]  /*0810*/  IMAD.HI.U32 R4, R5, R12, RZ ;  /* 0x0000000c05047227 */ /* 0x000fc600078e00ff */
[----:B------:R-:W-:Y:S01]  /*0820*/  ISETP.GT.U32.AND P2, PT, R36, R6, PT ;  /* 0x000000062400720c */ /* 0x000fe20003f44070 */
[----:B------:R-:W-:-:S04]  /*0830*/  IMAD.HI.U32 R9, R5, R18, RZ ;  /* 0x0000001205097227 */ /* 0x000fc800078e00ff */
[----:B------:R-:W-:Y:S01]  /*0840*/  IMAD.MOV R11, RZ, RZ, -R4 ;  /* 0x000000ffff0b7224 */ /* 0x000fe200078e0a04 */
[----:B------:R-:W-:Y:S01]  /*0850*/  SEL R4, R8, R3, !P0 ;  /* 0x0000000308047207 */ /* 0x000fe20004000000 */
[----:B------:R-:W-:Y:S01]  /*0860*/  IMAD.MOV R13, RZ, RZ, -R9 ;  /* 0x000000ffff0d7224 */ /* 0x000fe200078e0a09 */
[----:B------:R-:W-:Y:S01]  /*0870*/  ISETP.GE.AND P0, PT, R16, RZ, PT ;  /* 0x000000ff1000720c */ /* 0x000fe20003f06270 */
[C---:B------:R-:W-:Y:S01]  /*0880*/  IMAD R9, R36.reuse, R11, R12 ;  /* 0x0000000b24097224 */ /* 0x040fe200078e020c */
[----:B------:R-:W-:Y:S01]  /*0890*/  LOP3.LUT R11, R7, 0x40, R14, 0xfe, !PT ;  /* 0x00000040070b7812 */ /* 0x000fe200078efe0e */
[----:B------:R-:W-:Y:S02]  /*08a0*/  IMAD R18, R36, R13, R18 ;  /* 0x0000000d24127224 */ /* 0x000fe400078e0212 */
[----:B------:R-:W-:Y:S01]  /*08b0*/  @!P2 IMAD.IADD R6, R6, 0x1, -R36 ;  /* 0x000000010606a824 */ /* 0x000fe200078e0a24 */
[----:B------:R-:W-:Y:S01]  /*08c0*/  ISETP.GT.U32.AND P1, PT, R36, R9, PT ;  /* 0x000000092400720c */ /* 0x000fe20003f24070 */
[----:B------:R-:W-:Y:S01]  /*08d0*/  IMAD.HI.U32 R10, R5, R19, RZ ;  /* 0x00000013050a7227 */ /* 0x000fe200078e00ff */
[----:B------:R-:W-:-:S02]  /*08e0*/  IABS R20, R11 ;  /* 0x0000000b00147213 */ /* 0x000fc40000000000 */
[C---:B------:R-:W-:Y:S01]  /*08f0*/  ISETP.GT.U32.AND P5, PT, R36.reuse, R18, PT ;  /* 0x000000122400720c */ /* 0x040fe20003fa4070 */
[----:B------:R-:W-:Y:S01]  /*0900*/  IMAD.MOV R10, RZ, RZ, -R10 ;  /* 0x000000ffff0a7224 */ /* 0x000fe200078e0a0a */
[----:B------:R-:W-:Y:S01]  /*0910*/  ISETP.GT.U32.AND P3, PT, R36, R6, PT ;  /* 0x000000062400720c */ /* 0x000fe20003f64070 */
[----:B------:R-:W-:-:S04]  /*0920*/  IMAD.HI.U32 R3, R5, R20, RZ ;  /* 0x0000001405037227 */ /* 0x000fc800078e00ff */
[----:B------:R-:W-:Y:S02]  /*0930*/  IMAD.MOV R3, RZ, RZ, -R3 ;  /* 0x000000ffff037224 */ /* 0x000fe400078e0a03 */
[--C-:B------:R-:W-:Y:S02]  /*0940*/  @!P1 IMAD.IADD R9, R9, 0x1, -R36.reuse ;  /* 0x0000000109099824 */ /* 0x100fe400078e0a24 */
[----:B------:R-:W-:Y:S01]  /*0950*/  IMAD R19, R36, R10, R19 ;  /* 0x0000000a24137224 */ /* 0x000fe200078e0213 */
[----:B------:R-:W-:Y:S01]  /*0960*/  LOP3.LUT R10, R7, 0x50, R14, 0xfe, !PT ;  /* 0x00000050070a7812 */ /* 0x000fe200078efe0e */
[----:B------:R-:W-:Y:S01]  /*0970*/  @!P5 IMAD.IADD R18, R18, 0x1, -R36 ;  /* 0x000000011212d824 */ /* 0x000fe200078e0a24 */
[C---:B------:R-:W-:Y:S01]  /*0980*/  ISETP.GT.U32.AND P5, PT, R36.reuse, R9, PT ;  /* 0x000000092400720c */ /* 0x040fe20003fa4070 */
[C---:B------:R-:W-:Y:S01]  /*0990*/  IMAD R20, R36.reuse, R3, R20 ;  /* 0x0000000324147224 */ /* 0x040fe200078e0214 */
[----:B------:R-:W-:Y:S01]  /*09a0*/  ISETP.GT.U32.AND P2, PT, R36, R19, PT ;  /* 0x000000132400720c */ /* 0x000fe20003f44070 */
[----:B------:R-:W-:Y:S01]  /*09b0*/  @!P3 IMAD.IADD R6, R6, 0x1, -R36 ;  /* 0x000000010606b824 */ /* 0x000fe200078e0a24 */
[----:B------:R-:W-:Y:S01]  /*09c0*/  LOP3.LUT R3, R7, 0x60, R14, 0xfe, !PT ;  /* 0x0000006007037812 */ /* 0x000fe200078efe0e */
[----:B------:R-:W-:Y:S01]  /*09d0*/  IMAD.SHL.U32 R4, R4, 0x80, RZ ;  /* 0x0000008004047824 */ /* 0x000fe200078e00ff */
[----:B------:R-:W-:Y:S01]  /*09e0*/  ISETP.GT.U32.AND P3, PT, R36, R20, PT ;  /* 0x000000142400720c */ /* 0x000fe20003f64070 */
[----:B------:R-:W-:Y:S01]  /*09f0*/  IMAD.MOV.U32 R15, RZ, RZ, R6 ;  /* 0x000000ffff0f7224 */ /* 0x000fe200078e0006 */
[----:B------:R-:W-:-:S02]  /*0a00*/  SHF.R.U32.HI R6, RZ, 0x4, R2 ;  /* 0x00000004ff067819 */ /* 0x000fc40000011602 */
[----:B------:R-:W-:Y:S01]  /*0a10*/  IABS R21, R10 ;  /* 0x0000000a00157213 */ /* 0x000fe20000000000 */
[----:B------:R-:W-:Y:S01]  /*0a20*/  @!P4 IMAD.MOV R15, RZ, RZ, -R15 ;  /* 0x000000ffff0fc224 */ /* 0x000fe200078e0a0f */
[----:B------:R-:W-:Y:S01]  /*0a30*/  ISETP.GE.AND P4, PT, R22, RZ, PT ;  /* 0x000000ff1600720c */ /* 0x000fe20003f86270 */
[--C-:B------:R-:W-:Y:S01]  /*0a40*/  @!P5 IMAD.IADD R9, R9, 0x1, -R36.reuse ;  /* 0x000000010909d824 */ /* 0x100fe200078e0a24 */
[----:B------:R-:W-:Y:S01]  /*0a50*/  IABS R22, R3 ;  /* 0x0000000300167213 */ /* 0x000fe20000000000 */
[--C-:B------:R-:W-:Y:S01]  /*0a60*/  @!P2 IMAD.IADD R19, R19, 0x1, -R36.reuse ;  /* 0x000000011313a824 */ /* 0x100fe200078e0a24 */
[----:B------:R-:W-:Y:S01]  /*0a70*/  ISETP.GE.AND P2, PT, R17, RZ, PT ;  /* 0x000000ff1100720c */ /* 0x000fe20003f46270 */
[----:B------:R-:W-:Y:S01]  /*0a80*/  IMAD.MOV.U32 R17, RZ, RZ, R9 ;  /* 0x000000ffff117224 */ /* 0x000fe200078e0009 */
[----:B------:R-:W-:Y:S01]  /*0a90*/  SGXT.U32 R6, R6, 0x3 ;  /* 0x000000030606781a */ /* 0x000fe20000000000 */
[----:B------:R-:W-:Y:S01]  /*0aa0*/  @!P3 IMAD.IADD R20, R20, 0x1, -R36 ;  /* 0x000000011414b824 */ /* 0x000fe200078e0a24 */
[----:B------:R-:W-:Y:S01]  /*0ab0*/  ISETP.GE.AND P3, PT, R3, RZ, PT ;  /* 0x000000ff0300720c */ /* 0x000fe20003f66270 */
[----:B------:R-:W-:Y:S01]  /*0ac0*/  @!P0 IMAD.MOV R17, RZ, RZ, -R17 ;  /* 0x000000ffff118224 */ /* 0x000fe200078e0a11 */
[----:B------:R-:W-:Y:S01]  /*0ad0*/  LOP3.LUT R3, R7, R6, RZ, 0xfc, !PT ;  /* 0x0000000607037212 */ /* 0x000fe200078efcff */
[----:B------:R-:W-:Y:S01]  /*0ae0*/  IMAD.HI.U32 R6, R5, R22, RZ ;  /* 0x0000001605067227 */ /* 0x000fe200078e00ff */
[----:B------:R-:W-:-:S02]  /*0af0*/  ISETP.GT.U32.AND P0, PT, R36, R20, PT ;  /* 0x000000142400720c */ /* 0x000fc40003f04070 */
[----:B------:R-:W-:Y:S01]  /*0b00*/  LOP3.LUT R9, R7, 0x70, R14, 0xfe, !PT ;  /* 0x0000007007097812 */ /* 0x000fe200078efe0e */
[----:B------:R-:W-:Y:S01]  /*0b10*/  IMAD.MOV R7, RZ, RZ, -R6 ;  /* 0x000000ffff077224 */ /* 0x000fe200078e0a06 */
[C---:B------:R-:W-:Y:S01]  /*0b20*/  ISETP.GT.U32.AND P6, PT, R36.reuse, R18, PT ;  /* 0x000000122400720c */ /* 0x040fe20003fc4070 */
[C---:B------:R-:W-:Y:S01]  /*0b30*/  IMAD.HI.U32 R8, R5.reuse, R21, RZ ;  /* 0x0000001505087227 */ /* 0x040fe200078e00ff */
[----:B------:R-:W-:Y:S02]  /*0b40*/  IABS R23, R9 ;  /* 0x0000000900177213 */ /* 0x000fe40000000000 */
[C---:B------:R-:W-:Y:S01]  /*0b50*/  ISETP.GT.U32.AND P1, PT, R36.reuse, R19, PT ;  /* 0x000000132400720c */ /* 0x040fe20003f24070 */
[----:B------:R-:W-:Y:S01]  /*0b60*/  IMAD R22, R36, R7, R22 ;  /* 0x0000000724167224 */ /* 0x000fe200078e0216 */
[----:B------:R-:W-:Y:S01]  /*0b70*/  LOP3.LUT R33, R4, R14, RZ, 0xfc, !PT ;  /* 0x0000000e04217212 */ /* 0x000fe200078efcff */
[----:B------:R-:W-:Y:S01]  /*0b80*/  IMAD.MOV R8, RZ, RZ, -R8 ;  /* 0x000000ffff087224 */ /* 0x000fe200078e0a08 */
[----:B------:R-:W-:Y:S01]  /*0b90*/  LOP3.LUT R35, R4, 0x10, R14, 0xfe, !PT ;  /* 0x0000001004237812 */ /* 0x000fe200078efe0e */
[--C-:B------:R-:W-:Y:S01]  /*0ba0*/  @!P0 IMAD.IADD R20, R20, 0x1, -R36.reuse ;  /* 0x0000000114148824 */ /* 0x100fe200078e0a24 */
[C---:B------:R-:W-:Y:S01]  /*0bb0*/  ISETP.GT.U32.AND P0, PT, R36.reuse, R22, PT ;  /* 0x000000162400720c */ /* 0x040fe20003f04070 */
[----:B------:R-:W-:Y:S01]  /*0bc0*/  IMAD R21, R36, R8, R21 ;  /* 0x0000000824157224 */ /* 0x000fe200078e0215 */
[----:B------:R-:W-:Y:S01]  /*0bd0*/  LOP3.LUT R37, R4, 0x20, R14, 0xfe, !PT ;  /* 0x0000002004257812 */ /* 0x000fe200078efe0e */
[----:B------:R-:W-:Y:S01]  /*0be0*/  @!P6 IMAD.IADD R18, R18, 0x1, -R36 ;  /* 0x000000011212e824 */ /* 0x000fe200078e0a24 */
[----:B------:R-:W-:Y:S01]  /*0bf0*/  LOP3.LUT R45, R4, 0x60, R14, 0xfe, !PT ;  /* 0x00000060042d7812 */ /* 0x000fe200078efe0e */
[----:B------:R-:W-:Y:S01]  /*0c00*/  IMAD.HI.U32 R5, R5, R23, RZ ;  /* 0x0000001705057227 */ /* 0x000fe200078e00ff */
[----:B------:R-:W-:-:S02]  /*0c10*/  ISETP.GT.U32.AND P6, PT, R36, R21, PT ;  /* 0x000000152400720c */ /* 0x000fc40003fc4070 */
[----:B------:R-:W-:Y:S01]  /*0c20*/  ISETP.GE.AND P5, PT, R11, RZ, PT ;  /* 0x000000ff0b00720c */ /* 0x000fe20003fa6270 */
[----:B------:R-:W-:Y:S01]  /*0c30*/  IMAD.MOV R12, RZ, RZ, -R5 ;  /* 0x000000ffff0c7224 */ /* 0x000fe200078e0a05 */
[----:B------:R-:W-:Y:S01]  /*0c40*/  LOP3.LUT R39, R4, 0x30, R14, 0xfe, !PT ;  /* 0x0000003004277812 */ /* 0x000fe200078efe0e */
[--C-:B------:R-:W-:Y:S01]  /*0c50*/  @!P1 IMAD.IADD R19, R19, 0x1, -R36.reuse ;  /* 0x0000000113139824 */ /* 0x100fe200078e0a24 */
[----:B------:R-:W-:Y:S01]  /*0c60*/  ISETP.GE.AND P1, PT, R10, RZ, PT ;  /* 0x000000ff0a00720c */ /* 0x000fe20003f26270 */
[----:B------:R-:W-:Y:S01]  /*0c70*/  @!P0 IMAD.IADD R22, R22, 0x1, -R36 ;  /* 0x0000000116168824 */ /* 0x000fe200078e0a24 */
[----:B------:R-:W-:Y:S01]  /*0c80*/  LOP3.LUT R41, R4, 0x40, R14, 0xfe, !PT ;  /* 0x0000004004297812 */ /* 0x000fe200078efe0e */
[----:B------:R-:W-:Y:S01]  /*0c90*/  IMAD R23, R36, R12, R23 ;  /* 0x0000000c24177224 */ /* 0x000fe200078e0217 */
[----:B------:R-:W-:Y:S01]  /*0ca0*/  LOP3.LUT R12, R14, 0x70, RZ, 0xfc, !PT ;  /* 0x000000700e0c7812 */ /* 0x000fe200078efcff */
[----:B------:R-:W-:Y:S01]  /*0cb0*/  IMAD.HI R6, R33, 0x2aaaaaab, RZ ;  /* 0x2aaaaaab21067827 */ /* 0x000fe200078e02ff */
[----:B------:R-:W-:-:S02]  /*0cc0*/  ISETP.GT.U32.AND P0, PT, R36, R22, PT ;  /* 0x000000162400720c */ /* 0x000fc40003f04070 */
[----:B------:R-:W-:Y:S01]  /*0cd0*/  LOP3.LUT R43, R4, 0x50, R14, 0xfe, !PT ;  /* 0x00000050042b7812 */ /* 0x000fe200078efe0e */
[----:B------:R-:W-:Y:S01]  /*0ce0*/  @!P6 IMAD.IADD R21, R21, 0x1, -R36 ;  /* 0x000000011515e824 */ /* 0x000fe200078e0a24 */
[----:B------:R-:W-:Y:S01]  /*0cf0*/  SHF.R.U32.HI R7, RZ, 0x1f, R6 ;  /* 0x0000001fff077819 */ /* 0x000fe20000011606 */
[----:B------:R-:W-:Y:S01]  /*0d00*/  IMAD.HI R8, R35, 0x2aaaaaab, RZ ;  /* 0x2aaaaaab23087827 */ /* 0x000fe200078e02ff */
[----:B------:R-:W-:Y:S02]  /*0d10*/  LOP3.LUT R47, R4, 0x70, R14, 0xfe, !PT ;  /* 0x00000070042f7812 */ /* 0x000fe400078efe0e */
[----:B------:R-:W-:Y:S01]  /*0d20*/  ISETP.GT.U32.AND P6, PT, R36, R21, PT ;  /* 0x000000152400720c */ /* 0x000fe20003fc4070 */
[----:B------:R-:W-:Y:S01]  /*0d30*/  IMAD.HI R10, R37, 0x2aaaaaab, RZ ;  /* 0x2aaaaaab250a7827 */ /* 0x000fe200078e02ff */
[----:B------:R-:W-:Y:S02]  /*0d40*/  LEA.HI R16, R6, R7, RZ, 0x17 ;  /* 0x0000000706107211 */ /* 0x000fe400078fb8ff */
[----:B------:R-:W-:Y:S01]  /*0d50*/  LOP3.LUT R6, R14, 0x10, RZ, 0xfc, !PT ;  /* 0x000000100e067812 */ /* 0x000fe200078efcff */
[----:B------:R-:W-:Y:S01]  /*0d60*/  @!P0 IMAD.IADD R22, R22, 0x1, -R36 ;  /* 0x0000000116168824 */ /* 0x000fe200078e0a24 */
[----:B------:R-:W-:Y:S01]  /*0d70*/  ISETP.GT.U32.AND P0, PT, R36, R23, PT ;  /* 0x000000172400720c */ /* 0x000fe20003f04070 */
[----:B------:R-:W-:Y:S01]  /*0d80*/  IMAD.SHL.U32 R5, R2, 0x8, RZ ;  /* 0x0000000802057824 */ /* 0x000fe200078e00ff */
[----:B------:R-:W-:Y:S01]  /*0d90*/  SHF.R.U32.HI R11, RZ, 0x1f, R10 ;  /* 0x0000001fff0b7819 */ /* 0x000fe2000001160a */
[----:B------:R-:W-:Y:S01]  /*0da0*/  IMAD.HI R29, R45, 0x2aaaaaab, RZ ;  /* 0x2aaaaaab2d1d7827 */ /* 0x000fe200078e02ff */
[----:B------:R-:W-:-:S02]  /*0db0*/  LOP3.LUT R7, R14, 0x20, RZ, 0xfc, !PT ;  /* 0x000000200e077812 */ /* 0x000fc400078efcff */
[----:B------:R-:W-:Y:S01]  /*0dc0*/  LEA.HI R26, R10, R11, RZ, 0x17 ;  /* 0x0000000b0a1a7211 */ /* 0x000fe200078fb8ff */
[----:B------:R-:W-:Y:S01]  /*0dd0*/  @!P6 IMAD.IADD R21, R21, 0x1, -R36 ;  /* 0x000000011515e824 */ /* 0x000fe200078e0a24 */
[----:B------:R-:W-:Y:S01]  /*0de0*/  ISETP.GE.AND P6, PT, R9, RZ, PT ;  /* 0x000000ff0900720c */ /* 0x000fe20003fc6270 */
[----:B------:R-:W-:Y:S01]  /*0df0*/  IMAD.HI R25, R39, 0x2aaaaaab, RZ ;  /* 0x2aaaaaab27197827 */ /* 0x000fe200078e02ff */
[----:B------:R-:W-:Y:S02]  /*0e00*/  SHF.R.U32.HI R9, RZ, 0x1f, R8 ;  /* 0x0000001fff097819 */ /* 0x000fe40000011608 */
[----:B------:R-:W-:Y:S01]  /*0e10*/  LOP3.LUT R13, R5, 0x38, R2, 0x48, !PT ;  /* 0x00000038050d7812 */ /* 0x000fe200078e4802 */
[----:B------:R-:W-:Y:S01]  /*0e20*/  @!P0 IMAD.IADD R23, R23, 0x1, -R36 ;  /* 0x0000000117178824 */ /* 0x000fe200078e0a24 */
[----:B------:R-:W-:Y:S01]  /*0e30*/  LEA.HI R24, R8, R9, RZ, 0x17 ;  /* 0x0000000908187211 */ /* 0x000fe200078fb8ff */
[----:B------:R-:W-:Y:S01]  /*0e40*/  IMAD.HI R27, R43, 0x2aaaaaab, RZ ;  /* 0x2aaaaaab2b1b7827 */ /* 0x000fe200078e02ff */
[----:B------:R-:W-:-:S02]  /*0e50*/  LOP3.LUT R8, R14, 0x30, RZ, 0xfc, !PT ;  /* 0x000000300e087812 */ /* 0x000fc400078efcff */
[----:B------:R-:W-:Y:S01]  /*0e60*/  ISETP.GT.U32.AND P0, PT, R36, R23, PT ;  /* 0x000000172400720c */ /* 0x000fe20003f04070 */
[--C-:B------:R-:W-:Y:S01]  /*0e70*/  IMAD R6, R6, 0x40, R13.reuse ;  /* 0x0000004006067824 */ /* 0x100fe200078e020d */
[C---:B------:R-:W-:Y:S01]  /*0e80*/  LOP3.LUT R9, R14.reuse, 0x40, RZ, 0xfc, !PT ;  /* 0x000000400e097812 */ /* 0x040fe200078efcff */
[--C-:B------:R-:W-:Y:S01]  /*0e90*/  IMAD R7, R7, 0x40, R13.reuse ;  /* 0x0000004007077824 */ /* 0x100fe200078e020d */
[----:B------:R-:W-:Y:S01]  /*0ea0*/  LOP3.LUT R10, R14, 0x50, RZ, 0xfc, !PT ;  /* 0x000000500e0a7812 */ /* 0x000fe200078efcff */
[--C-:B------:R-:W-:Y:S01]  /*0eb0*/  IMAD R8, R8, 0x40, R13.reuse ;  /* 0x0000004008087824 */ /* 0x100fe200078e020d */
[----:B------:R-:W-:Y:S01]  /*0ec0*/  LOP3.LUT R11, R14, 0x60, RZ, 0xfc, !PT ;  /* 0x000000600e0b7812 */ /* 0x000fe200078efcff */
[----:B------:R-:W-:Y:S01]  /*0ed0*/  IMAD R9, R9, 0x40, R13 ;  /* 0x0000004009097824 */ /* 0x000fe200078e020d */
[----:B------:R-:W-:Y:S01]  /*0ee0*/  SHF.R.U32.HI R32, RZ, 0x1f, R29 ;  /* 0x0000001fff207819 */ /* 0x000fe2000001161d */
[----:B------:R-:W-:Y:S01]  /*0ef0*/  IMAD R10, R10, 0x40, R13 ;  /* 0x000000400a0a7824 */ /* 0x000fe200078e020d */
[----:B------:R-:W-:Y:S01]  /*0f00*/  SHF.R.U32.HI R28, RZ, 0x1f, R25 ;  /* 0x0000001fff1c7819 */ /* 0x000fe20000011619 */
[--C-:B------:R-:W-:Y:S01]  /*0f10*/  IMAD R11, R11, 0x40, R13.reuse ;  /* 0x000000400b0b7824 */ /* 0x100fe200078e020d */
[----:B------:R-:W-:Y:S01]  /*0f20*/  LEA.HI R32, R29, R32, RZ, 0x17 ;  /* 0x000000201d207211 */ /* 0x000fe200078fb8ff */
[--C-:B------:R-:W-:Y:S01]  /*0f30*/  IMAD R12, R12, 0x40, R13.reuse ;  /* 0x000000400c0c7824 */ /* 0x100fe200078e020d */
[----:B------:R-:W-:Y:S01]  /*0f40*/  LEA.HI R28, R25, R28, RZ, 0x17 ;  /* 0x0000001c191c7211 */ /* 0x000fe200078fb8ff */
[----:B------:R-:W-:Y:S01]  /*0f50*/  IMAD R13, R14, 0x40, R13 ;  /* 0x000000400e0d7824 */ /* 0x000fe200078e020d */
[----:B------:R-:W-:Y:S01]  /*0f60*/  SHF.R.U32.HI R30, RZ, 0x1f, R27 ;  /* 0x0000001fff1e7819 */ /* 0x000fe2000001161b */
[----:B------:R-:W-:Y:S01]  /*0f70*/  IMAD.HI R14, R41, 0x2aaaaaab, RZ ;  /* 0x2aaaaaab290e7827 */ /* 0x000fe200078e02ff */
[----:B------:R-:W-:-:S02]  /*0f80*/  LEA R67, R12, UR24, 0x1 ;  /* 0x000000180c437c11 */ /* 0x000fc4000f8e08ff */
[----:B------:R-:W-:Y:S01]  /*0f90*/  LEA.HI R30, R27, R30, RZ, 0x17 ;  /* 0x0000001e1b1e7211 */ /* 0x000fe200078fb8ff */
[----:B------:R-:W-:Y:S01]  /*0fa0*/  IMAD R29, R26, -0xc00, R37 ;  /* 0xfffff4001a1d7824 */ /* 0x000fe200078e0225 */
[----:B------:R-:W-:Y:S01]  /*0fb0*/  SHF.R.U32.HI R25, RZ, 0x1f, R14 ;  /* 0x0000001fff197819 */ /* 0x000fe2000001160e */
[----:B------:R-:W-:Y:S01]  /*0fc0*/  @!P0 IMAD.IADD R23, R23, 0x1, -R36 ;  /* 0x0000000117178824 */ /* 0x000fe200078e0a24 */
[----:B------:R-:W-:Y:S01]  /*0fd0*/  ISETP.NE.AND P0, PT, R0, RZ, PT ;  /* 0x000000ff0000720c */ /* 0x000fe20003f05270 */
[----:B------:R-:W2:Y:S01]  /*0fe0*/  LDC.64 R36, c[0x0][0x210] ;  /* 0x00008400ff247b82 */ /* 0x000ea20000000a00 */
[----:B------:R-:W-:Y:S01]  /*0ff0*/  IMAD.HI R31, R47, 0x2aaaaaab, RZ ;  /* 0x2aaaaaab2f1f7827 */ /* 0x000fe200078e02ff */
[----:B------:R-:W-:-:S03]  /*1000*/  LEA.HI R14, R14, R25, RZ, 0x17 ;  /* 0x000000190e0e7211 */ /* 0x000fc600078fb8ff */
[----:B------:R-:W-:Y:S01]  /*1010*/  IMAD R25, R16, -0xc00, R33 ;  /* 0xfffff40010197824 */ /* 0x000fe200078e0221 */
[----:B------:R-:W-:Y:S01]  /*1020*/  SHF.R.U32.HI R34, RZ, 0x1f, R31 ;  /* 0x0000001fff227819 */ /* 0x000fe2000001161f */
[----:B------:R-:W-:Y:S01]  /*1030*/  @!P2 IMAD.MOV R18, RZ, RZ, -R18 ;  /* 0x000000ffff12a224 */ /* 0x000fe200078e0a12 */
[----:B------:R-:W-:Y:S01]  /*1040*/  LOP3.LUT R16, RZ, R0, RZ, 0x33, !PT ;  /* 0x00000000ff107212 */ /* 0x000fe200078e33ff */
[----:B------:R-:W-:Y:S01]  /*1050*/  IMAD R33, R14, -0xc00, R41 ;  /* 0xfffff4000e217824 */ /* 0x000fe200078e0229 */
[----:B------:R-:W-:Y:S01]  /*1060*/  LEA.HI R34, R31, R34, RZ, 0x17 ;  /* 0x000000221f227211 */ /* 0x000fe200078fb8ff */
[----:B------:R-:W-:Y:S01]  /*1070*/  @!P4 IMAD.MOV R19, RZ, RZ, -R19 ;  /* 0x000000ffff13c224 */ /* 0x000fe200078e0a13 */
[----:B------:R-:W-:Y:S01]  /*1080*/  LOP3.LUT R14, R5, 0x38, RZ, 0xc0, !PT ;  /* 0x00000038050e7812 */ /* 0x000fe200078ec0ff */
[----:B------:R-:W-:Y:S01]  /*1090*/  @!P1 IMAD.MOV R21, RZ, RZ, -R21 ;  /* 0x000000ffff159224 */ /* 0x000fe200078e0a15 */
[C---:B------:R-:W-:Y:S01]  /*10a0*/  SEL R15, R16.reuse, R15, !P0 ;  /* 0x0000000f100f7207 */ /* 0x040fe20004000000 */
[----:B------:R-:W-:Y:S01]  /*10b0*/  @!P6 IMAD.MOV R23, RZ, RZ, -R23 ;  /* 0x000000ffff17e224 */ /* 0x000fe200078e0a17 */
[----:B------:R-:W-:Y:S01]  /*10c0*/  SEL R17, R16, R17, !P0 ;  /* 0x0000001110117207 */ /* 0x000fe20004000000 */
[----:B------:R-:W-:Y:S01]  /*10d0*/  IMAD R27, R24, -0xc00, R35 ;  /* 0xfffff400181b7824 */ /* 0x000fe200078e0223 */
[----:B------:R-:W-:Y:S01]  /*10e0*/  SEL R57, R16, R18, !P0 ;  /* 0x0000001210397207 */ /* 0x000fe20004000000 */
[----:B------:R-:W-:Y:S01]  /*10f0*/  IMAD R31, R28, -0xc00, R39 ;  /* 0xfffff4001c1f7824 */ /* 0x000fe200078e0227 */
[C---:B------:R-:W-:Y:S01]  /*1100*/  SEL R59, R16.reuse, R19, !P0 ;  /* 0x00000013103b7207 */ /* 0x040fe20004000000 */
[----:B------:R-:W-:Y:S01]  /*1110*/  @!P5 IMAD.MOV R20, RZ, RZ, -R20 ;  /* 0x000000ffff14d224 */ /* 0x000fe200078e0a14 */
[----:B------:R-:W-:Y:S01]  /*1120*/  SEL R63, R16, R21, !P0 ;  /* 0x00000015103f7207 */ /* 0x000fe20004000000 */
[----:B------:R-:W-:Y:S01]  /*1130*/  IMAD R35, R30, -0xc00, R43 ;  /* 0xfffff4001e237824 */ /* 0x000fe200078e022b */
[----:B------:R-:W-:Y:S01]  /*1140*/  SEL R23, R16, R23, !P0 ;  /* 0x0000001710177207 */ /* 0x000fe20004000000 */
[----:B------:R-:W-:Y:S01]  /*1150*/  IMAD R39, R32, -0xc00, R45 ;  /* 0xfffff40020277824 */ /* 0x000fe200078e022d */
[----:B------:R-:W-:Y:S01]  /*1160*/  SEL R61, R16, R20, !P0 ;  /* 0x00000014103d7207 */ /* 0x000fe20004000000 */
[----:B------:R-:W-:-:S02]  /*1170*/  IMAD R41, R34, -0xc00, R47 ;  /* 0xfffff40022297824 */ /* 0x000fc400078e022f */
[----:B------:R-:W-:Y:S02]  /*1180*/  @!P3 IMAD.MOV R22, RZ, RZ, -R22 ;  /* 0x000000ffff16b224 */ /* 0x000fe400078e0a16 */
[--C-:B------:R-:W-:Y:S02]  /*1190*/  IMAD R19, R25, 0x3000, R14.reuse ;  /* 0x0000300019137824 */ /* 0x100fe400078e020e */
[--C-:B------:R-:W-:Y:S01]  /*11a0*/  IMAD R21, R27, 0x3000, R14.reuse ;  /* 0x000030001b157824 */ /* 0x100fe200078e020e */
[----:B------:R-:W-:Y:S01]  /*11b0*/  SEL R65, R16, R22, !P0 ;  /* 0x0000001610417207 */ /* 0x000fe20004000000 */
[--C-:B------:R-:W-:Y:S02]  /*11c0*/  IMAD R43, R29, 0x3000, R14.reuse ;  /* 0x000030001d2b7824 */ /* 0x100fe400078e020e */
[--C-:B------:R-:W-:Y:S02]  /*11d0*/  IMAD R45, R31, 0x3000, R14.reuse ;  /* 0x000030001f2d7824 */ /* 0x100fe400078e020e */
[----:B------:R-:W-:-:S02]  /*11e0*/  IMAD R47, R33, 0x3000, R14 ;  /* 0x00003000212f7824 */ /* 0x000fc400078e020e */
[--C-:B------:R-:W-:Y:S02]  /*11f0*/  IMAD R49, R35, 0x3000, R14.reuse ;  /* 0x0000300023317824 */ /* 0x100fe400078e020e */
[--C-:B------:R-:W-:Y:S02]  /*1200*/  IMAD R51, R39, 0x3000, R14.reuse ;  /* 0x0000300027337824 */ /* 0x100fe400078e020e */
[--C-:B------:R-:W-:Y:S02]  /*1210*/  IMAD R55, R41, 0x3000, R14.reuse ;  /* 0x0000300029377824 */ /* 0x100fe400078e020e */
[--C-:B------:R-:W-:Y:S02]  /*1220*/  IMAD R15, R15, 0x3000, R14.reuse ;  /* 0x000030000f0f7824 */ /* 0x100fe400078e020e */
[--C-:B------:R-:W-:Y:S02]  /*1230*/  IMAD R25, R17, 0x3000, R14.reuse ;  /* 0x0000300011197824 */ /* 0x100fe400078e020e */
[--C-:B------:R-:W-:Y:S01]  /*1240*/  IMAD R27, R57, 0x3000, R14.reuse ;  /* 0x00003000391b7824 */ /* 0x100fe200078e020e */
[----:B------:R-:W-:Y:S01]  /*1250*/  LEA R57, R7, UR24, 0x1 ;  /* 0x0000001807397c11 */ /* 0x000fe2000f8e08ff */
[--C-:B------:R-:W-:Y:S01]  /*1260*/  IMAD R29, R59, 0x3000, R14.reuse ;  /* 0x000030003b1d7824 */ /* 0x100fe200078e020e */
[----:B------:R-:W-:Y:S01]  /*1270*/  LEA R59, R8, UR24, 0x1 ;  /* 0x00000018083b7c11 */ /* 0x000fe2000f8e08ff */
[----:B------:R-:W-:-:S02]  /*1280*/  IMAD R17, R23, 0x3000, R14 ;  /* 0x0000300017117824 */ /* 0x000fc400078e020e */
[----:B----4-:R-:W-:-:S04]  /*1290*/  IMAD.WIDE R38, R19, 0x2, R52 ;  /* 0x0000000213267825 */ /* 0x010fc800078e0234 */
[----:B------:R-:W-:Y:S01]  /*12a0*/  IMAD.WIDE R40, R21, 0x2, R52 ;  /* 0x0000000215287825 */ /* 0x000fe200078e0234 */
[----:B------:R-:W-:-:S03]  /*12b0*/  LEA R21, R13, UR24, 0x1 ;  /* 0x000000180d157c11 */ /* 0x000fc6000f8e08ff */
[----:B------:R-:W-:-:S04]  /*12c0*/  IMAD.WIDE R42, R43, 0x2, R52 ;  /* 0x000000022b2a7825 */ /* 0x000fc800078e0234 */
[----:B------:R-:W-:-:S04]  /*12d0*/  IMAD.WIDE R44, R45, 0x2, R52 ;  /* 0x000000022d2c7825 */ /* 0x000fc800078e0234 */
[----:B------:R-:W-:-:S04]  /*12e0*/  IMAD.WIDE R46, R47, 0x2, R52 ;  /* 0x000000022f2e7825 */ /* 0x000fc800078e0234 */
[----:B------:R-:W-:-:S04]  /*12f0*/  IMAD.WIDE R48, R49, 0x2, R52 ;  /* 0x0000000231307825 */ /* 0x000fc800078e0234 */
[----:B------:R-:W-:Y:S01]  /*1300*/  IMAD.WIDE R50, R51, 0x2, R52 ;  /* 0x0000000233327825 */ /* 0x000fe200078e0234 */
[----:B------:R-:W-:-:S03]  /*1310*/  IADD3 R174, P2, R48, 0x100, RZ ;  /* 0x0000010030ae7810 */ /* 0x000fc60007f5e0ff */
[----:B------:R-:W-:Y:S01]  /*1320*/  IMAD R31, R61, 0x3000, R14 ;  /* 0x000030003d1f7824 */ /* 0x000fe200078e020e */
[----:B------:R-:W-:Y:S01]  /*1330*/  LEA R61, R9, UR24, 0x1 ;  /* 0x00000018093d7c11 */ /* 0x000fe2000f8e08ff */
[----:B--2---:R-:W-:-:S04]  /*1340*/  IMAD.WIDE R22, R15, 0x2, R36 ;  /* 0x000000020f167825 */ /* 0x004fc800078e0224 */
[----:B------:R-:W-:Y:S01]  /*1350*/  IMAD.WIDE R52, R55, 0x2, R52 ;  /* 0x0000000237347825 */ /* 0x000fe200078e0234 */
[----:B------:R-:W-:Y:S01]  /*1360*/  LEA R55, R6, UR24, 0x1 ;  /* 0x0000001806377c11 */ /* 0x000fe2000f8e08ff */
[----:B------:R-:W-:Y:S01]  /*1370*/  @!PT LDS RZ, [RZ] ;  /* 0x00000000fffff984 */ /* 0x000fe20000000800 */
[----:B------:R-:W-:Y:S01]  /*1380*/  @!PT LDS RZ, [RZ] ;  /* 0x00000000fffff984 */ /* 0x000fe20000000800 */
[----:B------:R-:W-:Y:S01]  /*1390*/  @!PT LDS RZ, [RZ] ;  /* 0x00000000fffff984 */ /* 0x000fe20000000800 */
[----:B------:R-:W-:Y:S01]  /*13a0*/  LDGSTS.E.BYPASS.128 [R21], desc[UR30][R22.64] ;  /* 0x0000000016157fae */ /* 0x000fe2000b901c5e */
[----:B------:R-:W-:Y:S01]  /*13b0*/  IADD3 R195, P0, R22, 0x100, RZ ;  /* 0x0000010016c37810 */ /* 0x000fe20007f1e0ff */
[----:B------:R-:W-:Y:S01]  /*13c0*/  IMAD R33, R63, 0x3000, R14 ;  /* 0x000030003f217824 */ /* 0x000fe200078e020e */
[----:B------:R-:W-:Y:S01]  /*13d0*/  LEA R63, R10, UR24, 0x1 ;  /* 0x000000180a3f7c11 */ /* 0x000fe2000f8e08ff */
[----:B------:R-:W-:-:S04]  /*13e0*/  IMAD.WIDE R24, R25, 0x2, R36 ;  /* 0x0000000219187825 */ /* 0x000fc800078e0224 */
[----:B------:R-:W-:Y:S01]  /*13f0*/  IMAD R35, R65, 0x3000, R14 ;  /* 0x0000300041237824 */ /* 0x000fe200078e020e */
[----:B------:R-:W-:Y:S01]  /*1400*/  LEA R65, R11, UR24, 0x1 ;  /* 0x000000180b417c11 */ /* 0x000fe2000f8e08ff */
[--C-:B------:R-:W-:Y:S01]  /*1410*/  IMAD.WIDE R26, R27, 0x2, R36.reuse ;  /* 0x000000021b1a7825 */ /* 0x100fe200078e0224 */
[----:B------:R-:W-:Y:S01]  /*1420*/  LDGSTS.E.BYPASS.128 [R55], desc[UR30][R24.64] ;  /* 0x0000000018377fae */ /* 0x000fe2000b901c5e */
[----:B------:R-:W-:Y:S02]  /*1430*/  IADD3 R16, P1, R24, 0x100, RZ ;  /* 0x0000010018107810 */ /* 0x000fe40007f3e0ff */
[----:B------:R-:W-:Y:S01]  /*1440*/  IMAD.WIDE R28, R29, 0x2, R36 ;  /* 0x000000021d1c7825 */ /* 0x000fe200078e0224 */
[----:B------:R-:W-:Y:S01]  /*1450*/  LDGSTS.E.BYPASS.128 [R57], desc[UR30][R26.64] ;  /* 0x000000001a397fae */ /* 0x000fe2000b901c5e */
[----:B------:R-:W-:Y:S02]  /*1460*/  SHF.R.U32.HI R14, RZ, 0x5, R2 ;  /* 0x00000005ff0e7819 */ /* 0x000fe40000011602 */
[----:B------:R-:W-:Y:S01]  /*1470*/  IMAD.WIDE R30, R31, 0x2, R36 ;  /* 0x000000021f1e7825 */ /* 0x000fe200078e0224 */
[----:B------:R-:W-:Y:S01]  /*1480*/  LDGSTS.E.BYPASS.128 [R59], desc[UR30][R28.64] ;  /* 0x000000001c3b7fae */ /* 0x000fe2000b901c5e */
[----:B------:R-:W-:-:S02]  /*1490*/  LOP3.LUT R200, R14, 0x7fffffc, RZ, 0xc0, !PT ;  /* 0x07fffffc0ec87812 */ /* 0x000fc400078ec0ff */
[--C-:B------:R-:W-:Y:S01]  /*14a0*/  IMAD.WIDE R32, R33, 0x2, R36.reuse ;  /* 0x0000000221207825 */ /* 0x100fe200078e0224 */
[----:B------:R-:W-:Y:S03]  /*14b0*/  LDGSTS.E.BYPASS.128 [R61], desc[UR30][R30.64] ;  /* 0x000000001e3d7fae */ /* 0x000fe6000b901c5e */
[--C-:B------:R-:W-:Y:S01]  /*14c0*/  IMAD.WIDE R34, R35, 0x2, R36.reuse ;  /* 0x0000000223227825 */ /* 0x100fe200078e0224 */
[----:B------:R-:W-:Y:S03]  /*14d0*/  LDGSTS.E.BYPASS.128 [R63], desc[UR30][R32.64] ;  /* 0x00000000203f7fae */ /* 0x000fe6000b901c5e */
[----:B------:R-:W-:Y:S01]  /*14e0*/  IMAD.WIDE R36, R17, 0x2, R36 ;  /* 0x0000000211247825 */ /* 0x000fe200078e0224 */
[----:B------:R-:W-:Y:S03]  /*14f0*/  LDGSTS.E.BYPASS.128 [R65], desc[UR30][R34.64] ;  /* 0x0000000022417fae */ /* 0x000fe6000b901c5e */
[----:B------:R-:W-:Y:S01]  /*1500*/  IMAD.X R15, RZ, RZ, R23, P0 ;  /* 0x000000ffff0f7224 */ /* 0x000fe200000e0617 */
[----:B------:R-:W-:Y:S01]  /*1510*/  LDGSTS.E.BYPASS.128 [R67], desc[UR30][R36.64] ;  /* 0x0000000024437fae */ /* 0x000fe2000b901c5e */
[----:B------:R-:W-:Y:S01]  /*1520*/  IADD3 R18, P0, R26, 0x100, RZ ;  /* 0x000001001a127810 */ /* 0x000fe20007f1e0ff */
[----:B------:R-:W-:Y:S01]  /*1530*/  IMAD.X R17, RZ, RZ, R25, P1 ;  /* 0x000000ffff117224 */ /* 0x000fe200008e0619 */
[----:B------:R-:W-:Y:S01]  /*1540*/  IADD3 R20, P1, R28, 0x100, RZ ;  /* 0x000001001c147810 */ /* 0x000fe20007f3e0ff */
[----:B------:R-:W0:Y:S01]  /*1550*/  LDGDEPBAR ;  /* 0x00000000000079af */ /* 0x000e220000000000 */
[----:B------:R-:W-:-:S02]  /*1560*/  IMAD.X R176, RZ, RZ, R49, P2 ;  /* 0x000000ffffb07224 */ /* 0x000fc400010e0631 */
[----:B------:R-:W-:Y:S01]  /*1570*/  IMAD.X R19, RZ, RZ, R27, P0 ;  /* 0x000000ffff137224 */ /* 0x000fe200000e061b */
[----:B------:R-:W-:Y:S01]  /*1580*/  LDGSTS.E.BYPASS.128 [R21+0xc000], desc[UR30][R38.64] ;  /* 0x0c00000026157fae */ /* 0x000fe2000b901c5e */
[----:B------:R-:W-:Y:S01]  /*1590*/  IADD3 R197, P0, R30, 0x100, RZ ;  /* 0x000001001ec57810 */ /* 0x000fe20007f1e0ff */
[----:B------:R-:W-:Y:S01]  /*15a0*/  IMAD.X R199, RZ, RZ, R29, P1 ;  /* 0x000000ffffc77224 */ /* 0x000fe200008e061d */
[----:B------:R-:W-:Y:S01]  /*15b0*/  IADD3 R194, P1, R32, 0x100, RZ ;  /* 0x0000010020c27810 */ /* 0x000fe20007f3e0ff */
[----:B------:R-:W-:Y:S02]  /*15c0*/  LDGSTS.E.BYPASS.128 [R55+0xc000], desc[UR30][R40.64] ;  /* 0x0c00000028377fae */ /* 0x000fe4000b901c5e */
[----:B------:R-:W-:Y:S01]  /*15d0*/  IMAD.X R198, RZ, RZ, R31, P0 ;  /* 0x000000ffffc67224 */ /* 0x000fe200000e061f */
[----:B------:R-:W-:Y:S01]  /*15e0*/  IADD3 R192, P0, R34, 0x100, RZ ;  /* 0x0000010022c07810 */ /* 0x000fe20007f1e0ff */
[----:B------:R-:W-:Y:S01]  /*15f0*/  LDGSTS.E.BYPASS.128 [R57+0xc000], desc[UR30][R42.64] ;  /* 0x0c0000002a397fae */ /* 0x000fe2000b901c5e */
[----:B------:R-:W-:Y:S01]  /*1600*/  IMAD.X R196, RZ, RZ, R33, P1 ;  /* 0x000000ffffc47224 */ /* 0x000fe200008e0621 */
[----:B------:R-:W-:-:S02]  /*1610*/  IADD3 R190, P1, R36, 0x100, RZ ;  /* 0x0000010024be7810 */ /* 0x000fc40007f3e0ff */
[----:B------:R-:W-:Y:S01]  /*1620*/  LDGSTS.E.BYPASS.128 [R59+0xc000], desc[UR30][R44.64] ;  /* 0x0c0000002c3b7fae */ /* 0x000fe2000b901c5e */
[----:B------:R-:W-:Y:S01]  /*1630*/  IMAD.X R193, RZ, RZ, R35, P0 ;  /* 0x000000ffffc17224 */ /* 0x000fe200000e0623 */
[----:B------:R-:W-:Y:S01]  /*1640*/  IADD3 R188, P0, R38, 0x100, RZ ;  /* 0x0000010026bc7810 */ /* 0x000fe20007f1e0ff */
[----:B------:R-:W-:Y:S01]  /*1650*/  IMAD.X R191, RZ, RZ, R37, P1 ;  /* 0x000000ffffbf7224 */ /* 0x000fe200008e0625 */
[----:B------:R-:W-:Y:S01]  /*1660*/  LDGSTS.E.BYPASS.128 [R61+0xc000], desc[UR30][R46.64] ;  /* 0x0c0000002e3d7fae */ /* 0x000fe2000b901c5e */
[----:B------:R-:W-:Y:S02]  /*1670*/  IADD3 R186, P1, R40, 0x100, RZ ;  /* 0x0000010028ba7810 */ /* 0x000fe40007f3e0ff */
        /* <DEDUP_REMOVED lines=11> */
[----:B------:R-:W0:Y:S01]  /*1730*/  LDGDEPBAR ;  /* 0x00000000000079af */ /* 0x000e220000000000 */
[----:B------:R-:W-:Y:S01]  /*1740*/  IMAD.X R180, RZ, RZ, R47, P0 ;  /* 0x000000ffffb47224 */ /* 0x000fe200000e062f */
[----:B------:R-:W-:Y:S01]  /*1750*/  BAR.SYNC.DEFER_BLOCKING 0x0 ;  /* 0x0000000000007b1d */ /* 0x000fe20000010000 */
[----:B------:R-:W-:Y:S01]  /*1760*/  IADD3 R166, P0, R52, 0x100, RZ ;  /* 0x0000010034a67810 */ /* 0x000fe20007f1e0ff */
[----:B------:R-:W-:-:S04]  /*1770*/  IMAD.X R172, RZ, RZ, R51, P1 ;  /* 0x000000ffffac7224 */ /* 0x000fc800008e0633 */
[----:B------:R-:W-:Y:S01]  /*1780*/  IMAD.X R168, RZ, RZ, R53, P0 ;  /* 0x000000ffffa87224 */ /* 0x000fe200000e0635 */
[----:B------:R-:W-:Y:S01]  /*1790*/  @!PT LDS RZ, [RZ] ;  /* 0x00000000fffff984 */ /* 0x000fe20000000800 */
[----:B------:R-:W-:Y:S01]  /*17a0*/  @!PT LDS RZ, [RZ] ;  /* 0x00000000fffff984 */ /* 0x000fe20000000800 */
[----:B------:R-:W-:Y:S01]  /*17b0*/  @!PT LDS RZ, [RZ] ;  /* 0x00000000fffff984 */ /* 0x000fe20000000800 */
[----:B------:R-:W-:Y:S04]  /*17c0*/  LDGSTS.E.BYPASS.128 [R21+0x4000], desc[UR30][R22.64+0x80] ;  /* 0x0400008016157fae */ /* 0x000fe8000b901c5e */
[----:B------:R2:W-:Y:S04]  /*17d0*/  LDGSTS.E.BYPASS.128 [R55+0x4000], desc[UR30][R24.64+0x80] ;  /* 0x0400008018377fae */ /* 0x0005e8000b901c5e */
[----:B------:R3:W-:Y:S04]  /*17e0*/  LDGSTS.E.BYPASS.128 [R57+0x4000], desc[UR30][R26.64+0x80] ;  /* 0x040000801a397fae */ /* 0x0007e8000b901c5e */
[----:B------:R4:W-:Y:S04]  /*17f0*/  LDGSTS.E.BYPASS.128 [R59+0x4000], desc[UR30][R28.64+0x80] ;  /* 0x040000801c3b7fae */ /* 0x0009e8000b901c5e */
[----:B------:R5:W-:Y:S01]  /*1800*/  LDGSTS.E.BYPASS.128 [R61+0x4000], desc[UR30][R30.64+0x80] ;  /* 0x040000801e3d7fae */ /* 0x000be2000b901c5e */
[----:B--2---:R-:W-:-:S03]  /*1810*/  CS2R R24, SRZ ;  /* 0x0000000000187805 */ /* 0x004fc6000001ff00 */
[----:B------:R2:W-:Y:S01]  /*1820*/  LDGSTS.E.BYPASS.128 [R63+0x4000], desc[UR30][R32.64+0x80] ;  /* 0x04000080203f7fae */ /* 0x0005e2000b901c5e */
[----:B---3--:R-:W-:-:S03]  /*1830*/  CS2R R26, SRZ ;  /* 0x00000000001a7805 */ /* 0x008fc6000001ff00 */
[----:B------:R3:W-:Y:S01]  /*1840*/  LDGSTS.E.BYPASS.128 [R65+0x4000], desc[UR30][R34.64+0x80] ;  /* 0x0400008022417fae */ /* 0x0007e2000b901c5e */
[----:B-1--4-:R-:W-:-:S03]  /*1850*/  CS2R R28, SRZ ;  /* 0x00000000001c7805 */ /* 0x012fc6000001ff00 */
[----:B------:R1:W-:Y:S01]  /*1860*/  LDGSTS.E.BYPASS.128 [R67+0x4000], desc[UR30][R36.64+0x80] ;  /* 0x0400008024437fae */ /* 0x0003e2000b901c5e */
[----:B-----5:R-:W-:-:S03]  /*1870*/  CS2R R30, SRZ ;  /* 0x00000000001e7805 */ /* 0x020fc6000001ff00 */
[----:B------:R-:W0:Y:S01]  /*1880*/  LDGDEPBAR ;  /* 0x00000000000079af */ /* 0x000e220000000000 */
[----:B--2---:R-:W-:-:S03]  /*1890*/  CS2R R32, SRZ ;  /* 0x0000000000207805 */ /* 0x004fc6000001ff00 */
[----:B------:R2:W-:Y:S01]  /*18a0*/  LDGSTS.E.BYPASS.128 [R21+0x10000], desc[UR30][R38.64+0x80] ;  /* 0x1000008026157fae */ /* 0x0005e2000b901c5e */
[----:B---3--:R-:W-:-:S03]  /*18b0*/  CS2R R34, SRZ ;  /* 0x0000000000227805 */ /* 0x008fc6000001ff00 */
[----:B------:R3:W-:Y:S01]  /*18c0*/  LDGSTS.E.BYPASS.128 [R55+0x10000], desc[UR30][R40.64+0x80] ;  /* 0x1000008028377fae */ /* 0x0007e2000b901c5e */
[----:B-1----:R-:W-:-:S03]  /*18d0*/  CS2R R36, SRZ ;  /* 0x0000000000247805 */ /* 0x002fc6000001ff00 */
[----:B------:R1:W-:Y:S04]  /*18e0*/  LDGSTS.E.BYPASS.128 [R57+0x10000], desc[UR30][R42.64+0x80] ;  /* 0x100000802a397fae */ /* 0x0003e8000b901c5e */
[----:B------:R4:W-:Y:S01]  /*18f0*/  LDGSTS.E.BYPASS.128 [R59+0x10000], desc[UR30][R44.64+0x80] ;  /* 0x100000802c3b7fae */ /* 0x0009e2000b901c5e */
[----:B--2---:R-:W-:Y:S01]  /*1900*/  IMAD.MOV.U32 R21, RZ, RZ, -0x40 ;  /* 0xffffffc0ff157424 */ /* 0x004fe200078e00ff */
[----:B------:R-:W-:Y:S02]  /*1910*/  CS2R R38, SRZ ;  /* 0x0000000000267805 */ /* 0x000fe4000001ff00 */
[----:B------:R2:W-:Y:S01]  /*1920*/  LDGSTS.E.BYPASS.128 [R61+0x10000], desc[UR30][R46.64+0x80] ;  /* 0x100000802e3d7fae */ /* 0x0005e2000b901c5e */
[----:B---3--:R-:W-:Y:S02]  /*1930*/  CS2R R40, SRZ ;  /* 0x0000000000287805 */ /* 0x008fe4000001ff00 */
[----:B------:R-:W-:Y:S01]  /*1940*/  CS2R R54, SRZ ;  /* 0x0000000000367805 */ /* 0x000fe2000001ff00 */
[----:B------:R3:W-:Y:S01]  /*1950*/  LDGSTS.E.BYPASS.128 [R63+0x10000], desc[UR30][R48.64+0x80] ;  /* 0x10000080303f7fae */ /* 0x0007e2000b901c5e */
[----:B-1----:R-:W-:-:S02]  /*1960*/  CS2R R42, SRZ ;  /* 0x00000000002a7805 */ /* 0x002fc4000001ff00 */
[----:B------:R-:W-:Y:S01]  /*1970*/  CS2R R56, SRZ ;  /* 0x0000000000387805 */ /* 0x000fe2000001ff00 */
[----:B------:R1:W-:Y:S01]  /*1980*/  LDGSTS.E.BYPASS.128 [R65+0x10000], desc[UR30][R50.64+0x80] ;  /* 0x1000008032417fae */ /* 0x0003e2000b901c5e */
[----:B----4-:R-:W-:Y:S02]  /*1990*/  CS2R R44, SRZ ;  /* 0x00000000002c7805 */ /* 0x010fe4000001ff00 */
[----:B------:R-:W-:Y:S01]  /*19a0*/  CS2R R58, SRZ ;  /* 0x00000000003a7805 */ /* 0x000fe2000001ff00 */
[----:B------:R4:W-:Y:S01]  /*19b0*/  LDGSTS.E.BYPASS.128 [R67+0x10000], desc[UR30][R52.64+0x80] ;  /* 0x1000008034437fae */ /* 0x0009e2000b901c5e */
[----:B--2---:R-:W-:Y:S02]  /*19c0*/  CS2R R46, SRZ ;  /* 0x00000000002e7805 */ /* 0x004fe4000001ff00 */
[----:B------:R-:W-:Y:S01]  /*19d0*/  CS2R R60, SRZ ;  /* 0x00000000003c7805 */ /* 0x000fe2000001ff00 */
[----:B------:R-:W0:Y:S01]  /*19e0*/  LDGDEPBAR ;  /* 0x00000000000079af */ /* 0x000e220000000000 */
[----:B---3--:R-:W-:-:S02]  /*19f0*/  CS2R R48, SRZ ;  /* 0x0000000000307805 */ /* 0x008fc4000001ff00 */
[----:B------:R-:W-:Y:S02]  /*1a00*/  CS2R R62, SRZ ;  /* 0x00000000003e7805 */ /* 0x000fe4000001ff00 */
[----:B-1----:R-:W-:Y:S02]  /*1a10*/  CS2R R50, SRZ ;  /* 0x0000000000327805 */ /* 0x002fe4000001ff00 */
[----:B------:R-:W-:Y:S02]  /*1a20*/  CS2R R64, SRZ ;  /* 0x0000000000407805 */ /* 0x000fe4000001ff00 */
[----:B----4-:R-:W-:Y:S02]  /*1a30*/  CS2R R52, SRZ ;  /* 0x0000000000347805 */ /* 0x010fe4000001ff00 */
[----:B------:R-:W-:-:S07]  /*1a40*/  CS2R R66, SRZ ;  /* 0x0000000000427805 */ /* 0x000fce000001ff00 */
.L_x_0:
[----:B------:R-:W1:Y:S01]  /*1a50*/  SHFL.IDX PT, R22, R200, RZ, 0x1f ;  /* 0x00001fffc8167589 */ /* 0x000e6200000e0000 */
[----:B------:R-:W-:Y:S01]  /*1a60*/  UIADD3 UR26, UR26, 0x1, URZ ;  /* 0x000000011a1a7890 */ /* 0x000fe2000fffe03f */
[----:B------:R-:W-:-:S04]  /*1a70*/  DEPBAR.LE SB0, 0x2 ;  /* 0x000080800000791a */ /* 0x000fc80000000000 */
[----:B------:R-:W-:Y:S01]  /*1a80*/  UISETP.GE.AND UP0, UPT, UR26, 0x3, UPT ;  /* 0x000000031a00788c */ /* 0x000fe2000bf06270 */
[----:B------:R-:W-:Y:S01]  /*1a90*/  BAR.SYNC.DEFER_BLOCKING 0x0 ;  /* 0x0000000000007b1d */ /* 0x000fe20000010000 */
[----:B------:R-:W-:Y:S01]  /*1aa0*/  UIADD3 UR25, UR25, 0x1, URZ ;  /* 0x0000000119197890 */ /* 0x000fe2000fffe03f */
[----:B------:R-:W-:Y:S01]  /*1ab0*/  VIADD R21, R21, 0x40 ;  /* 0x0000004015157836 */ /* 0x000fe20000000000 */
[----:B------:R-:W-:Y:S01]  /*1ac0*/  USEL UR26, UR26, URZ, !UP0 ;  /* 0x0000003f1a1a7287 */ /* 0x000fe2000c000000 */
[----:B------:R-:W-:Y:S02]  /*1ad0*/  IADD3 R152, P2, R16, UR4, RZ ;  /* 0x0000000410987c10 */ /* 0x000fe4000ff5e0ff */
[----:B------:R-:W-:Y:S01]  /*1ae0*/  UMOV UR19, 0x40000040 ;  /* 0x4000004000137882 */ /* 0x000fe20000000000 */
[----:B------:R-:W-:Y:S01]  /*1af0*/  UMOV UR12, 0x4000002 ;  /* 0x04000002000c7882 */ /* 0x000fe20000000000 */
[----:B------:R-:W-:Y:S01]  /*1b00*/  UMOV UR13, 0x40000040 ;  /* 0x40000040000d7882 */ /* 0x000fe20000000000 */
[----:B------:R-:W-:Y:S01]  /*1b10*/  UMOV UR9, 0x40000040 ;  /* 0x4000004000097882 */ /* 0x000fe20000000000 */
[----:B------:R-:W-:Y:S01]  /*1b20*/  UMOV UR20, 0x4000006 ;  /* 0x0400000600147882 */ /* 0x000fe20000000000 */
[----:B------:R-:W-:Y:S01]  /*1b30*/  UMOV UR21, 0x40000040 ;  /* 0x4000004000157882 */ /* 0x000fe20000000000 */
[----:B------:R-:W-:-:S02]  /*1b40*/  ISETP.GE.U32.AND P0, PT, R21, 0x2f80, PT ;  /* 0x00002f801500780c */ /* 0x000fc40003f06070 */
[----:B------:R-:W-:Y:S02]  /*1b50*/  IADD3.X R153, R17, UR5, RZ, P2, !PT ;  /* 0x0000000511997c10 */ /* 0x000fe400097fe4ff */
[----:B------:R-:W-:Y:S02]  /*1b60*/  IADD3 R156, P2, R20, UR4, RZ ;  /* 0x00000004149c7c10 */ /* 0x000fe4000ff5e0ff */
[----:B-1----:R-:W-:Y:S02]  /*1b70*/  R2UR UR6, R22 ;  /* 0x00000000160672ca */ /* 0x002fe400000e0000 */
[----:B------:R-:W-:Y:S02]  /*1b80*/  IADD3 R22, P1, R195, UR4, RZ ;  /* 0x00000004c3167c10 */ /* 0x000fe4000ff3e0ff */
[----:B------:R-:W-:Y:S01]  /*1b90*/  IADD3.X R157, R199, UR5, RZ, P2, !PT ;  /* 0x00000005c79d7c10 */ /* 0x000fe200097fe4ff */
[----:B------:R-:W-:Y:S01]  /*1ba0*/  WARPGROUP.ARRIVE ;  /* 0x00000000000079c5 */ /* 0x000fe20000000000 */
[----:B------:R-:W-:-:S02]  /*1bb0*/  IADD3.X R23, R15, UR5, RZ, P1, !PT ;  /* 0x000000050f177c10 */ /* 0x000fc40008ffe4ff */
[----:B------:R-:W-:Y:S02]  /*1bc0*/  IADD3 R154, P1, R18, UR4, RZ ;  /* 0x00000004129a7c10 */ /* 0x000fe4000ff3e0ff */
[----:B------:R-:W-:-:S03]  /*1bd0*/  IADD3 R160, P2, R194, UR4, RZ ;  /* 0x00000004c2a07c10 */ /* 0x000fc6000ff5e0ff */
[----:B------:R-:W-:Y:S01]  /*1be0*/  USHF.L.U32 UR7, UR6, 0x7, URZ ;  /* 0x0000000706077899 */ /* 0x000fe2000800063f */
[----:B------:R-:W-:Y:S01]  /*1bf0*/  IADD3.X R155, R19, UR5, RZ, P1, !PT ;  /* 0x00000005139b7c10 */ /* 0x000fe20008ffe4ff */
[----:B------:R-:W-:Y:S01]  /*1c00*/  ULEA UR6, UR26, UR24, 0xe ;  /* 0x000000181a067291 */ /* 0x000fe2000f8e703f */
[----:B------:R-:W-:Y:S01]  /*1c10*/  IADD3 R158, P1, R197, UR4, RZ ;  /* 0x00000004c59e7c10 */ /* 0x000fe2000ff3e0ff */
[----:B------:R-:W-:Y:S01]  /*1c20*/  ULOP3.LUT UR7, UR7, 0x180, URZ, 0xc0, !UPT ;  /* 0x0000018007077892 */ /* 0x000fe2000f8ec03f */
[----:B------:R-:W-:Y:S01]  /*1c30*/  IADD3.X R161, R196, UR5, RZ, P2, !PT ;  /* 0x00000005c4a17c10 */ /* 0x000fe200097fe4ff */
[----:B------:R-:W-:Y:S01]  /*1c40*/  USHF.R.U32.HI UR8, URZ, 0x4, UR6 ;  /* 0x000000043f087899 */ /* 0x000fe20008011606 */
[----:B------:R-:W-:Y:S01]  /*1c50*/  IADD3.X R159, R198, UR5, RZ, P1, !PT ;  /* 0x00000005c69f7c10 */ /* 0x000fe20008ffe4ff */
[----:B------:R-:W-:Y:S01]  /*1c60*/  UIADD3 UR6, UR6, 0xc000, URZ ;  /* 0x0000c00006067890 */ /* 0x000fe2000fffe03f */
[----:B------:R-:W-:Y:S01]  /*1c70*/  IADD3 R162, P1, R192, UR4, RZ ;  /* 0x00000004c0a27c10 */ /* 0x000fe2000ff3e0ff */
[----:B------:R-:W-:Y:S01]  /*1c80*/  ULOP3.LUT UR8, UR8, 0x3fff, URZ, 0xc0, !UPT ;  /* 0x00003fff08087892 */ /* 0x000fe2000f8ec03f */
[----:B------:R-:W-:Y:S01]  /*1c90*/  IADD3 R164, P4, R166, UR4, RZ ;  /* 0x00000004a6a47c10 */ /* 0x000fe2000ff9e0ff */
[----:B------:R-:W-:Y:S01]  /*1ca0*/  USHF.R.U32.HI UR6, URZ, 0x4, UR6 ;  /* 0x000000043f067899 */ /* 0x000fe20008011606 */
[----:B------:R-:W-:Y:S01]  /*1cb0*/  IADD3.X R163, R193, UR5, RZ, P1, !PT ;  /* 0x00000005c1a37c10 */ /* 0x000fe20008ffe4ff */
[----:B------:R-:W-:Y:S01]  /*1cc0*/  UIADD3 UR28, UP0, UR7, UR8, URZ ;  /* 0x00000008071c7290 */ /* 0x000fe2000ff1e03f */
[----:B------:R-:W-:Y:S01]  /*1cd0*/  IADD3.X R165, R168, UR5, RZ, P4, !PT ;  /* 0x00000005a8a57c10 */ /* 0x000fe2000a7fe4ff */
[----:B------:R-:W-:-:S02]  /*1ce0*/  ULOP3.LUT UR6, UR6, 0x3fff, URZ, 0xc0, !UPT ;  /* 0x00003fff06067892 */ /* 0x000fc4000f8ec03f */
[----:B------:R-:W-:Y:S02]  /*1cf0*/  UIADD3.X UR29, URZ, URZ, URZ, UP0, !UPT ;  /* 0x0000003f3f1d7290 */ /* 0x000fe400087fe43f */
[----:B------:R-:W-:Y:S02]  /*1d00*/  ULOP3.LUT UR18, UR6, 0x4000000, URZ, 0xfc, !UPT ;  /* 0x0400000006127892 */ /* 0x000fe4000f8efc3f */
[----:B------:R-:W-:Y:S02]  /*1d10*/  ULOP3.LUT UR16, UR28, 0x4000000, URZ, 0xfc, !UPT ;  /* 0x040000001c107892 */ /* 0x000fe4000f8efc3f */
[----:B------:R-:W-:Y:S01]  /*1d20*/  ULOP3.LUT UR17, UR29, 0x40000040, URZ, 0xfc, !UPT ;  /* 0x400000401d117892 */ /* 0x000fe2000f8efc3f */
[----:B------:R-:W-:Y:S01]  /*1d30*/  UMOV UR7, URZ ;  /* 0x0000003f00077c82 */ /* 0x000fe20008000000 */
[----:B------:R-:W-:Y:S01]  /*1d40*/  UMOV UR8, 0x4000004 ;  /* 0x0400000400087882 */ /* 0x000fe20000000000 */
[----:B------:R-:W-:Y:S02]  /*1d50*/  UIADD3.64 UR14, UR6, UR12, URZ ;  /* 0x0000000c060e7297 */ /* 0x000fe4000fffe03f */
[----:B------:R-:W-:-:S02]  /*1d60*/  UIADD3.64 UR12, UR28, UR12, URZ ;  /* 0x0000000c1c0c7297 */ /* 0x000fc4000fffe03f */
[----:B------:R-:W-:Y:S02]  /*1d70*/  UIADD3.64 UR10, UR6, UR8, URZ ;  /* 0x00000008060a7297 */ /* 0x000fe4000fffe03f */
[----:B------:R-:W-:Y:S01]  /*1d80*/  HGMMA.64x128x16.F32.BF16 R88, gdesc[UR16], R88 ;  /* 0x01e00000105879f0 */ /* 0x000fe20008701858 */
[----:B------:R-:W-:Y:S01]  /*1d90*/  UIADD3.64 UR8, UR28, UR8, URZ ;  /* 0x000000081c087297 */ /* 0x000fe2000fffe03f */
[----:B------:R-:W-:Y:S01]  /*1da0*/  UMOV UR16, 0x4000200 ;  /* 0x0400020000107882 */ /* 0x000fe20000000000 */
[----:B------:R-:W-:Y:S01]  /*1db0*/  UMOV UR17, 0x40000040 ;  /* 0x4000004000117882 */ /* 0x000fe20000000000 */
[----:B------:R-:W-:Y:S02]  /*1dc0*/  UIADD3.64 UR22, UR6, UR20, URZ ;  /* 0x0000001406167297 */ /* 0x000fe4000fffe03f */
[----:B------:R-:W-:Y:S02]  /*1dd0*/  UIADD3.64 UR20, UR28, UR20, URZ ;  /* 0x000000141c147297 */ /* 0x000fe4000fffe03f */
[----:B------:R-:W-:-:S02]  /*1de0*/  UIADD3.64 UR16, UR28, UR16, URZ ;  /* 0x000000101c107297 */ /* 0x000fc4000fffe03f */
[----:B------:R-:W-:-:S04]  /*1df0*/  UISETP.GE.AND UP0, UPT, UR25, 0x3, UPT ;  /* 0x000000031900788c */ /* 0x000fc8000bf06270 */
[----:B------:R-:W-:-:S04]  /*1e00*/  USEL UR25, UR25, URZ, !UP0 ;  /* 0x0000003f19197287 */ /* 0x000fc8000c000000 */
[----:B------:R-:W-:-:S06]  /*1e10*/  ULEA UR6, UR25, UR24, 0xe ;  /* 0x0000001819067291 */ /* 0x000fcc000f8e703f */
[----:B------:R-:W-:Y:S02]  /*1e20*/  LEA R167, R13, UR6, 0x1 ;  /* 0x000000060da77c11 */ /* 0x000fe4000f8e08ff */
[----:B------:R-:W-:Y:S02]  /*1e30*/  LEA R169, R6, UR6, 0x1 ;  /* 0x0000000606a97c11 */ /* 0x000fe4000f8e08ff */
[----:B------:R-:W-:Y:S02]  /*1e40*/  LEA R171, R7, UR6, 0x1 ;  /* 0x0000000607ab7c11 */ /* 0x000fe4000f8e08ff */
[----:B------:R-:W-:Y:S02]  /*1e50*/  LEA R173, R8, UR6, 0x1 ;  /* 0x0000000608ad7c11 */ /* 0x000fe4000f8e08ff */
[----:B------:R-:W-:Y:S02]  /*1e60*/  LEA R175, R9, UR6, 0x1 ;  /* 0x0000000609af7c11 */ /* 0x000fe4000f8e08ff */
[----:B------:R-:W-:-:S02]  /*1e70*/  LEA R177, R10, UR6, 0x1 ;  /* 0x000000060ab17c11 */ /* 0x000fc4000f8e08ff */
[----:B------:R-:W-:Y:S02]  /*1e80*/  LEA R179, R11, UR6, 0x1 ;  /* 0x000000060bb37c11 */ /* 0x000fe4000f8e08ff */
[----:B------:R-:W-:Y:S01]  /*1e90*/  LEA R181, R12, UR6, 0x1 ;  /* 0x000000060cb57c11 */ /* 0x000fe2000f8e08ff */
[----:B------:R-:W-:Y:S01]  /*1ea0*/  HGMMA.64x128x16.F32.BF16 R88, gdesc[UR12], R88 ;  /* 0x01e000000c5879f0 */ /* 0x000fe20008701858 */
[----:B------:R-:W-:Y:S01]  /*1eb0*/  UMOV UR12, 0x4000202 ;  /* 0x04000202000c7882 */ /* 0x000fe20000000000 */
[----:B------:R-:W-:Y:S02]  /*1ec0*/  UMOV UR13, 0x40000040 ;  /* 0x40000040000d7882 */ /* 0x000fe40000000000 */
[----:B------:R-:W-:-:S08]  /*1ed0*/  UIADD3.64 UR12, UR28, UR12, URZ ;  /* 0x0000000c1c0c7297 */ /* 0x000fd0000fffe03f */
[----:B------:R-:W-:Y:S01]  /*1ee0*/  HGMMA.64x128x16.F32.BF16 R88, gdesc[UR8], R88 ;  /* 0x01e00000085879f0 */ /* 0x000fe20008701858 */
[----:B------:R-:W-:Y:S01]  /*1ef0*/  UMOV UR8, 0x4000204 ;  /* 0x0400020400087882 */ /* 0x000fe20000000000 */
[----:B------:R-:W-:Y:S02]  /*1f00*/  UMOV UR9, 0x40000040 ;  /* 0x4000004000097882 */ /* 0x000fe40000000000 */
[----:B------:R-:W-:-:S08]  /*1f10*/  UIADD3.64 UR8, UR28, UR8, URZ ;  /* 0x000000081c087297 */ /* 0x000fd0000fffe03f */
[----:B------:R-:W-:-:S12]  /*1f20*/  HGMMA.64x128x16.F32.BF16 R88, gdesc[UR20], R88 ;  /* 0x01e00000145879f0 */ /* 0x000fd80008701858 */
[----:B------:R-:W-:Y:S01]  /*1f30*/  HGMMA.64x128x16.F32.BF16 R24, gdesc[UR16], R24 ;  /* 0x01e00000101879f0 */ /* 0x000fe20008701818 */
[----:B------:R-:W-:Y:S01]  /*1f40*/  UMOV UR20, 0x4000206 ;  /* 0x0400020600147882 */ /* 0x000fe20000000000 */
[----:B------:R-:W-:Y:S02]  /*1f50*/  UMOV UR21, 0x40000040 ;  /* 0x4000004000157882 */ /* 0x000fe40000000000 */
[----:B------:R-:W-:-:S08]  /*1f60*/  UIADD3.64 UR20, UR28, UR20, URZ ;  /* 0x000000141c147297 */ /* 0x000fd0000fffe03f */
[----:B------:R-:W-:-:S12]  /*1f70*/  HGMMA.64x128x16.F32.BF16 R24, gdesc[UR12], R24 ;  /* 0x01e000000c1879f0 */ /* 0x000fd80008701818 */
[----:B------:R-:W-:-:S12]  /*1f80*/  HGMMA.64x128x16.F32.BF16 R24, gdesc[UR8], R24 ;  /* 0x01e00000081879f0 */ /* 0x000fd80008701818 */
[----:B------:R-:W-:Y:S03]  /*1f90*/  HGMMA.64x128x16.F32.BF16 R24, gdesc[UR20], R24, gsb0 ;  /* 0x01e00000141879f0 */ /* 0x000fe60008001818 */
[----:B------:R-:W-:Y:S02]  /*1fa0*/  WARPGROUP.DEPBAR.LE gsb0, 0x1 ;  /* 0x00008000000079c5 */ /* 0x000fe40000010100 */
[----:B------:R-:W-:Y:S06]  /*1fb0*/  BAR.SYNC.DEFER_BLOCKING 0x0 ;  /* 0x0000000000007b1d */ /* 0x000fec0000010000 */
[----:B------:R-:W-:Y:S01]  /*1fc0*/  @!PT LDS RZ, [RZ] ;  /* 0x00000000fffff984 */ /* 0x000fe20000000800 */
[----:B------:R-:W-:Y:S01]  /*1fd0*/  @!PT LDS RZ, [RZ] ;  /* 0x00000000fffff984 */ /* 0x000fe20000000800 */
[----:B------:R-:W-:Y:S01]  /*1fe0*/  @!PT LDS RZ, [RZ] ;  /* 0x00000000fffff984 */ /* 0x000fe20000000800 */
[----:B------:R-:W-:Y:S04]  /*1ff0*/  LDGSTS.E.BYPASS.128 [R167], desc[UR30][R22.64], !P0 ;  /* 0x0000000016a77fae */ /* 0x000fe8000c101c5e */
[----:B------:R1:W-:Y:S04]  /*2000*/  LDGSTS.E.BYPASS.128 [R169], desc[UR30][R152.64], !P0 ;  /* 0x0000000098a97fae */ /* 0x0003e8000c101c5e */
[----:B------:R2:W-:Y:S04]  /*2010*/  LDGSTS.E.BYPASS.128 [R171], desc[UR30][R154.64], !P0 ;  /* 0x000000009aab7fae */ /* 0x0005e8000c101c5e */
[----:B------:R3:W-:Y:S01]  /*2020*/  LDGSTS.E.BYPASS.128 [R173], desc[UR30][R156.64], !P0 ;  /* 0x000000009cad7fae */ /* 0x0007e2000c101c5e */
[----:B-1----:R-:W-:-:S03]  /*2030*/  IADD3 R152, P2, R190, UR4, RZ ;  /* 0x00000004be987c10 */ /* 0x002fc6000ff5e0ff */
[----:B------:R1:W-:Y:S01]  /*2040*/  LDGSTS.E.BYPASS.128 [R175], desc[UR30][R158.64], !P0 ;  /* 0x000000009eaf7fae */ /* 0x0003e2000c101c5e */
[----:B--2---:R-:W-:-:S03]  /*2050*/  IADD3 R154, P1, R188, UR4, RZ ;  /* 0x00000004bc9a7c10 */ /* 0x004fc6000ff3e0ff */
[----:B------:R2:W-:Y:S01]  /*2060*/  LDGSTS.E.BYPASS.128 [R177], desc[UR30][R160.64], !P0 ;  /* 0x00000000a0b17fae */ /* 0x0005e2000c101c5e */
[----:B------:R-:W-:Y:S02]  /*2070*/  IADD3.X R153, R191, UR5, RZ, P2, !PT ;  /* 0x00000005bf997c10 */ /* 0x000fe400097fe4ff */
[----:B---3--:R-:W-:Y:S01]  /*2080*/  IADD3 R156, P2, R186, UR4, RZ ;  /* 0x00000004ba9c7c10 */ /* 0x008fe2000ff5e0ff */
[----:B------:R3:W-:Y:S01]  /*2090*/  LDGSTS.E.BYPASS.128 [R179], desc[UR30][R162.64], !P0 ;  /* 0x00000000a2b37fae */ /* 0x0007e2000c101c5e */
[----:B------:R-:W-:Y:S02]  /*20a0*/  IADD3.X R155, R189, UR5, RZ, P1, !PT ;  /* 0x00000005bd9b7c10 */ /* 0x000fe40008ffe4ff */
[----:B------:R-:W-:Y:S01]  /*20b0*/  IADD3.X R157, R187, UR5, RZ, P2, !PT ;  /* 0x00000005bb9d7c10 */ /* 0x000fe200097fe4ff */
[----:B------:R4:W-:Y:S01]  /*20c0*/  LDGSTS.E.BYPASS.128 [R181], desc[UR30][R152.64], !P0 ;  /* 0x0000000098b57fae */ /* 0x0009e2000c101c5e */
[----:B-1----:R-:W-:Y:S02]  /*20d0*/  IADD3 R158, P1, R184, UR4, RZ ;  /* 0x00000004b89e7c10 */ /* 0x002fe4000ff3e0ff */
[----:B------:R-:W-:Y:S01]  /*20e0*/  IADD3 R22, P2, R182, UR4, RZ ;  /* 0x00000004b6167c10 */ /* 0x000fe2000ff5e0ff */
[----:B------:R-:W0:Y:S01]  /*20f0*/  LDGDEPBAR ;  /* 0x00000000000079af */ /* 0x000e220000000000 */
[----:B------:R-:W-:-:S02]  /*2100*/  IADD3.X R159, R185, UR5, RZ, P1, !PT ;  /* 0x00000005b99f7c10 */ /* 0x000fc40008ffe4ff */
[----:B--2---:R-:W-:Y:S01]  /*2110*/  IADD3 R160, P1, R178, UR4, RZ ;  /* 0x00000004b2a07c10 */ /* 0x004fe2000ff3e0ff */
[----:B------:R1:W-:Y:S01]  /*2120*/  LDGSTS.E.BYPASS.128 [R167+0xc000], desc[UR30][R154.64], !P0 ;  /* 0x0c0000009aa77fae */ /* 0x0003e2000c101c5e */
[----:B------:R-:W-:Y:S02]  /*2130*/  IADD3.X R23, R183, UR5, RZ, P2, !PT ;  /* 0x00000005b7177c10 */ /* 0x000fe400097fe4ff */
[----:B---3--:R-:W-:Y:S01]  /*2140*/  IADD3 R162, P3, R170, UR4, RZ ;  /* 0x00000004aaa27c10 */ /* 0x008fe2000ff7e0ff */
[----:B------:R1:W-:Y:S01]  /*2150*/  LDGSTS.E.BYPASS.128 [R169+0xc000], desc[UR30][R156.64], !P0 ;  /* 0x0c0000009ca97fae */ /* 0x0003e2000c101c5e */
[----:B----4-:R-:W-:Y:S01]  /*2160*/  IADD3 R152, P2, R174, UR4, RZ ;  /* 0x00000004ae987c10 */ /* 0x010fe2000ff5e0ff */
[----:B------:R-:W-:Y:S01]  /*2170*/  UIADD3 UR4, UP0, UR4, 0x80, URZ ;  /* 0x0000008004047890 */ /* 0x000fe2000ff1e03f */
[----:B------:R-:W-:Y:S01]  /*2180*/  IADD3.X R161, R180, UR5, RZ, P1, !PT ;  /* 0x00000005b4a17c10 */ /* 0x000fe20008ffe4ff */
[----:B------:R1:W-:Y:S01]  /*2190*/  LDGSTS.E.BYPASS.128 [R171+0xc000], desc[UR30][R158.64], !P0 ;  /* 0x0c0000009eab7fae */ /* 0x0003e2000c101c5e */
[----:B------:R-:W-:-:S02]  /*21a0*/  IADD3.X R153, R176, UR5, RZ, P2, !PT ;  /* 0x00000005b0997c10 */ /* 0x000fc400097fe4ff */
[----:B------:R-:W-:Y:S01]  /*21b0*/  IADD3.X R163, R172, UR5, RZ, P3, !PT ;  /* 0x00000005aca37c10 */ /* 0x000fe20009ffe4ff */
[----:B------:R1:W-:Y:S01]  /*21c0*/  LDGSTS.E.BYPASS.128 [R173+0xc000], desc[UR30][R22.64], !P0 ;  /* 0x0c00000016ad7fae */ /* 0x0003e2000c101c5e */
[----:B------:R-:W-:-:S03]  /*21d0*/  UIADD3.X UR5, URZ, UR5, URZ, UP0, !UPT ;  /* 0x000000053f057290 */ /* 0x000fc600087fe43f */
[----:B------:R1:W-:Y:S04]  /*21e0*/  LDGSTS.E.BYPASS.128 [R175+0xc000], desc[UR30][R160.64], !P0 ;  /* 0x0c000000a0af7fae */ /* 0x0003e8000c101c5e */
[----:B------:R1:W-:Y:S04]  /*21f0*/  LDGSTS.E.BYPASS.128 [R177+0xc000], desc[UR30][R152.64], !P0 ;  /* 0x0c00000098b17fae */ /* 0x0003e8000c101c5e */
[----:B------:R1:W-:Y:S04]  /*2200*/  LDGSTS.E.BYPASS.128 [R179+0xc000], desc[UR30][R162.64], !P0 ;  /* 0x0c000000a2b37fae */ /* 0x0003e8000c101c5e */
[----:B------:R1:W-:Y:S01]  /*2210*/  LDGSTS.E.BYPASS.128 [R181+0xc000], desc[UR30][R164.64], !P0 ;  /* 0x0c000000a4b57fae */ /* 0x0003e2000c101c5e */
[----:B------:R-:W-:-:S03]  /*2220*/  ISETP.GE.U32.AND P0, PT, R21, 0x2fc0, PT ;  /* 0x00002fc01500780c */ /* 0x000fc60003f06070 */
[----:B------:R-:W0:Y:S10]  /*2230*/  LDGDEPBAR ;  /* 0x00000000000079af */ /* 0x000e340000000000 */
[----:B-1----:R-:W-:Y:S05]  /*2240*/  @!P0 BRA `(.L_x_0) ;  /* 0xfffffff800008947 */ /* 0x002fea000383ffff */
[----:B------:R-:W-:Y:S02]  /*2250*/  WARPGROUP.DEPBAR.LE gsb0, 0x0 ;  /* 0x00008000000079c5 */ /* 0x000fe40000010000 */
[----:B------:R-:W-:Y:S01]  /*2260*/  LOP3.LUT R14, R14, 0x3, RZ, 0xc0, !PT ;  /* 0x000000030e0e7812 */ /* 0x000fe200078ec0ff */
[----:B------:R-:W-:-:S04]  /*2270*/  DEPBAR.LE SB0, 0x0 ;  /* 0x000080000000791a */ /* 0x000fc80000000000 */
[--C-:B------:R-:W-:Y:S01]  /*2280*/  SHF.R.U32.HI R6, RZ, 0x2, R2.reuse ;  /* 0x00000002ff067819 */ /* 0x100fe20000011602 */
[----:B------:R-:W-:Y:S01]  /*2290*/  IMAD.SHL.U32 R7, R14, 0x10, RZ ;  /* 0x000000100e077824 */ /* 0x000fe200078e00ff */
[----:B------:R-:W-:Y:S01]  /*22a0*/  SHF.R.U32.HI R8, RZ, 0x4, R2 ;  /* 0x00000004ff087819 */ /* 0x000fe20000011602 */
[----:B------:R-:W-:Y:S01]  /*22b0*/  IMAD.SHL.U32 R2, R2, 0x2, RZ ;  /* 0x0000000202027824 */ /* 0x000fe200078e00ff */
[----:B------:R-:W-:Y:S01]  /*22c0*/  SGXT.U32 R6, R6, 0x3 ;  /* 0x000000030606781a */ /* 0x000fe20000000000 */
[----:B------:R-:W-:Y:S01]  /*22d0*/  IMAD.SHL.U32 R11, R14, 0x2, RZ ;  /* 0x000000020e0b7824 */ /* 0x000fe200078e00ff */
[----:B------:R-:W-:Y:S01]  /*22e0*/  F2FP.BF16.F32.PACK_AB R89, R89, R88 ;  /* 0x000000585959723e */ /* 0x000fe200000010ff */
[----:B------:R-:W1:Y:S01]  /*22f0*/  LDC.64 R16, c[0x0][0x220] ;  /* 0x00008800ff107b82 */ /* 0x000e620000000a00 */
[----:B------:R-:W-:Y:S02]  /*2300*/  LOP3.LUT R13, R7, R6, RZ, 0xfc, !PT ;  /* 0x00000006070d7212 */ /* 0x000fe400078efcff */
[----:B------:R-:W-:-:S02]  /*2310*/  LOP3.LUT R2, R2, 0x6, RZ, 0xc0, !PT ;  /* 0x0000000602027812 */ /* 0x000fc400078ec0ff */
[----:B------:R-:W-:Y:S02]  /*2320*/  F2FP.BF16.F32.PACK_AB R91, R91, R90 ;  /* 0x0000005a5b5b723e */ /* 0x000fe400000010ff */
[----:B------:R-:W-:Y:S01]  /*2330*/  F2FP.BF16.F32.PACK_AB R93, R93, R92 ;  /* 0x0000005c5d5d723e */ /* 0x000fe200000010ff */
[----:B------:R-:W-:Y:S01]  /*2340*/  IMAD R2, R13, 0x88, R2 ;  /* 0x000000880d027824 */ /* 0x000fe200078e0202 */
[----:B------:R-:W-:Y:S02]  /*2350*/  F2FP.BF16.F32.PACK_AB R95, R95, R94 ;  /* 0x0000005e5f5f723e */ /* 0x000fe400000010ff */
[----:B------:R-:W-:Y:S02]  /*2360*/  F2FP.BF16.F32.PACK_AB R97, R97, R96 ;  /* 0x000000606161723e */ /* 0x000fe400000010ff */
[----:B------:R-:W-:Y:S02]  /*2370*/  F2FP.BF16.F32.PACK_AB R99, R99, R98 ;  /* 0x000000626363723e */ /* 0x000fe400000010ff */
[----:B------:R-:W-:-:S02]  /*2380*/  F2FP.BF16.F32.PACK_AB R101, R101, R100 ;  /* 0x000000646565723e */ /* 0x000fc400000010ff */
[----:B------:R-:W-:Y:S02]  /*2390*/  F2FP.BF16.F32.PACK_AB R103, R103, R102 ;  /* 0x000000666767723e */ /* 0x000fe400000010ff */
[----:B------:R-:W-:Y:S02]  /*23a0*/  F2FP.BF16.F32.PACK_AB R105, R105, R104 ;  /* 0x000000686969723e */ /* 0x000fe400000010ff */
        /* <DEDUP_REMOVED lines=23> */
[----:B------:R-:W-:Y:S01]  /*2520*/  LEA R2, R2, UR24, 0x1 ;  /* 0x0000001802027c11 */ /* 0x000fe2000f8e08ff */
[----:B------:R-:W-:Y:S01]  /*2530*/  BAR.SYNC.DEFER_BLOCKING 0x0 ;  /* 0x0000000000007b1d */ /* 0x000fe20000010000 */
[----:B------:R-:W-:Y:S02]  /*2540*/  LOP3.LUT R18, R4, 0x78, R5, 0xf8, !PT ;  /* 0x0000007804127812 */ /* 0x000fe400078ef805 */
[----:B------:R-:W-:Y:S02]  /*2550*/  SGXT.U32 R4, R8, 0x1 ;  /* 0x000000010804781a */ /* 0x000fe40000000000 */
[----:B------:R-:W-:Y:S02]  /*2560*/  LOP3.LUT R5, R5, 0x78, RZ, 0xc0, !PT ;  /* 0x0000007805057812 */ /* 0x000fe400078ec0ff */
[----:B------:R-:W-:-:S02]  /*2570*/  LOP3.LUT R4, R11, R4, RZ, 0xfc, !PT ;  /* 0x000000040b047212 */ /* 0x000fc400078efcff */
[C---:B------:R-:W-:Y:S02]  /*2580*/  LOP3.LUT R7, R3.reuse, 0x8, RZ, 0xfc, !PT ;  /* 0x0000000803077812 */ /* 0x040fe400078efcff */
[----:B------:R-:W-:Y:S01]  /*2590*/  ISETP.GE.AND P0, PT, R18, 0xc00, PT ;  /* 0x00000c001200780c */ /* 0x000fe20003f06270 */
[----:B------:R-:W-:Y:S01]  /*25a0*/  IMAD R4, R4, 0x88, R5 ;  /* 0x0000008804047824 */ /* 0x000fe200078e0205 */
[----:B------:R-:W-:Y:S02]  /*25b0*/  LOP3.LUT R9, R3, 0x10, RZ, 0xfc, !PT ;  /* 0x0000001003097812 */ /* 0x000fe400078efcff */
[-C--:B------:R-:W-:Y:S02]  /*25c0*/  ISETP.LT.AND P2, PT, R7, R0.reuse, !P0 ;  /* 0x000000000700720c */ /* 0x080fe40004741270 */
[----:B------:R-:W-:Y:S02]  /*25d0*/  ISETP.LT.AND P1, PT, R9, R0, !P0 ;  /* 0x000000000900720c */ /* 0x000fe40004721270 */
[----:B------:R-:W-:-:S02]  /*25e0*/  F2FP.BF16.F32.PACK_AB R27, R27, R26 ;  /* 0x0000001a1b1b723e */ /* 0x000fc400000010ff */
[C---:B------:R-:W-:Y:S02]  /*25f0*/  LOP3.LUT R7, R3.reuse, 0x18, RZ, 0xfc, !PT ;  /* 0x0000001803077812 */ /* 0x040fe400078efcff */
[C---:B------:R-:W-:Y:S01]  /*2600*/  LOP3.LUT R9, R3.reuse, 0x20, RZ, 0xfc, !PT ;  /* 0x0000002003097812 */ /* 0x040fe200078efcff */
[----:B------:R-:W-:Y:S01]  /*2610*/  STS [R2], R89 ;  /* 0x0000005902007388 */ /* 0x000fe20000000800 */
[----:B------:R-:W-:Y:S02]  /*2620*/  LOP3.LUT R11, R3, 0x28, RZ, 0xfc, !PT ;  /* 0x00000028030b7812 */ /* 0x000fe400078efcff */
[----:B------:R-:W-:Y:S01]  /*2630*/  LEA R26, R4, UR24, 0x1 ;  /* 0x00000018041a7c11 */ /* 0x000fe2000f8e08ff */
[----:B------:R-:W-:Y:S01]  /*2640*/  STS [R2+0x880], R91 ;  /* 0x0008805b02007388 */ /* 0x000fe20000000800 */
[----:B------:R-:W-:Y:S02]  /*2650*/  F2FP.BF16.F32.PACK_AB R19, R33, R32 ;  /* 0x000000202113723e */ /* 0x000fe400000010ff */
[----:B------:R-:W-:Y:S01]  /*2660*/  F2FP.BF16.F32.PACK_AB R21, R35, R34 ;  /* 0x000000222315723e */ /* 0x000fe200000010ff */
[----:B------:R-:W-:Y:S01]  /*2670*/  STS [R2+0x10], R93 ;  /* 0x0000105d02007388 */ /* 0x000fe20000000800 */
[----:B------:R-:W-:-:S02]  /*2680*/  F2FP.BF16.F32.PACK_AB R23, R37, R36 ;  /* 0x000000242517723e */ /* 0x000fc400000010ff */
[----:B------:R-:W-:Y:S01]  /*2690*/  F2FP.BF16.F32.PACK_AB R153, R39, R38 ;  /* 0x000000262799723e */ /* 0x000fe200000010ff */
[----:B------:R-:W-:Y:S01]  /*26a0*/  STS [R2+0x890], R95 ;  /* 0x0008905f02007388 */ /* 0x000fe20000000800 */
[----:B------:R-:W-:Y:S02]  /*26b0*/  F2FP.BF16.F32.PACK_AB R155, R41, R40 ;  /* 0x00000028299b723e */ /* 0x000fe400000010ff */
[----:B------:R-:W-:Y:S01]  /*26c0*/  F2FP.BF16.F32.PACK_AB R157, R43, R42 ;  /* 0x0000002a2b9d723e */ /* 0x000fe200000010ff */
[----:B------:R-:W-:Y:S01]  /*26d0*/  STS [R2+0x20], R97 ;  /* 0x0000206102007388 */ /* 0x000fe20000000800 */
[----:B------:R-:W-:Y:S02]  /*26e0*/  F2FP.BF16.F32.PACK_AB R159, R45, R44 ;  /* 0x0000002c2d9f723e */ /* 0x000fe400000010ff */
[----:B------:R-:W-:Y:S01]  /*26f0*/  F2FP.BF16.F32.PACK_AB R161, R47, R46 ;  /* 0x0000002e2fa1723e */ /* 0x000fe200000010ff */
[----:B------:R-:W-:Y:S01]  /*2700*/  STS [R2+0x8a0], R99 ;  /* 0x0008a06302007388 */ /* 0x000fe20000000800 */
[----:B------:R-:W-:-:S02]  /*2710*/  F2FP.BF16.F32.PACK_AB R163, R49, R48 ;  /* 0x0000003031a3723e */ /* 0x000fc400000010ff */
[----:B------:R-:W-:Y:S01]  /*2720*/  F2FP.BF16.F32.PACK_AB R165, R51, R50 ;  /* 0x0000003233a5723e */ /* 0x000fe200000010ff */
[----:B------:R-:W-:Y:S01]  /*2730*/  STS [R2+0x30], R101 ;  /* 0x0000306502007388 */ /* 0x000fe20000000800 */
[-C--:B------:R-:W-:Y:S02]  /*2740*/  ISETP.LT.AND P6, PT, R7, R0.reuse, !P0 ;  /* 0x000000000700720c */ /* 0x080fe400047c1270 */
[-C--:B------:R-:W-:Y:S01]  /*2750*/  ISETP.LT.AND P5, PT, R9, R0.reuse, !P0 ;  /* 0x000000000900720c */ /* 0x080fe200047a1270 */
[----:B------:R-:W-:Y:S01]  /*2760*/  STS [R2+0x8b0], R103 ;  /* 0x0008b06702007388 */ /* 0x000fe20000000800 */
[----:B------:R-:W-:Y:S02]  /*2770*/  ISETP.LT.AND P4, PT, R11, R0, !P0 ;  /* 0x000000000b00720c */ /* 0x000fe40004781270 */
        /* <DEDUP_REMOVED lines=32> */
[----:B------:R-:W-:-:S03]  /*2980*/  ISETP.LT.AND P3, PT, R3, R0, !P0 ;  /* 0x000000000300720c */ /* 0x000fc60004761270 */
[----:B------:R-:W-:Y:S04]  /*2990*/  STS [R2+0x910], R127 ;  /* 0x0009107f02007388 */ /* 0x000fe80000000800 */
        /* <DEDUP_REMOVED lines=11> */
[----:B------:R-:W-:Y:S01]  /*2a50*/  STS [R2+0x970], R151 ;  /* 0x0009709702007388 */ /* 0x000fe20000000800 */
[----:B------:R-:W-:Y:S06]  /*2a60*/  BAR.SYNC.DEFER_BLOCKING 0x0 ;  /* 0x0000000000007b1d */ /* 0x000fec0000010000 */
[----:B------:R-:W2:Y:S04]  /*2a70*/  LDS.128 R32, [R26] ;  /* 0x000000001a207984 */ /* 0x000ea80000000c00 */
[----:B------:R-:W3:Y:S04]  /*2a80*/  LDS.128 R36, [R26+0x880] ;  /* 0x000880001a247984 */ /* 0x000ee80000000c00 */
[----:B------:R-:W4:Y:S04]  /*2a90*/  LDS.128 R40, [R26+0x1100] ;  /* 0x001100001a287984 */ /* 0x000f280000000c00 */
[----:B------:R-:W5:Y:S04]  /*2aa0*/  LDS.128 R44, [R26+0x1980] ;  /* 0x001980001a2c7984 */ /* 0x000f680000000c00 */
[----:B------:R-:W1:Y:S04]  /*2ab0*/  LDS.128 R48, [R26+0x2200] ;  /* 0x002200001a307984 */ /* 0x000e680000000c00 */
[----:B------:R-:W1:Y:S04]  /*2ac0*/  LDS.128 R12, [R26+0x2a80] ;  /* 0x002a80001a0c7984 */ /* 0x000e680000000c00 */
[----:B------:R-:W2:Y:S04]  /*2ad0*/  LDS.128 R8, [R26+0x3300] ;  /* 0x003300001a087984 */ /* 0x000ea80000000c00 */
[----:B------:R-:W2:Y:S01]  /*2ae0*/  LDS.128 R4, [R26+0x3b80] ;  /* 0x003b80001a047984 */ /* 0x000ea20000000c00 */
[----:B------:R-:W-:Y:S06]  /*2af0*/  BAR.SYNC.DEFER_BLOCKING 0x0 ;  /* 0x0000000000007b1d */ /* 0x000fec0000010000 */
[----:B------:R3:W-:Y:S04]  /*2b00*/  STS [R2], R25 ;  /* 0x0000001902007388 */ /* 0x0007e80000000800 */
[----:B------:R-:W-:Y:S04]  /*2b10*/  STS [R2+0x880], R27 ;  /* 0x0008801b02007388 */ /* 0x000fe80000000800 */
[----:B------:R4:W-:Y:S01]  /*2b20*/  STS [R2+0x10], R29 ;  /* 0x0000101d02007388 */ /* 0x0009e20000000800 */
[----:B---3--:R-:W-:-:S03]  /*2b30*/  LOP3.LUT R25, R3, 0x38, RZ, 0xfc, !PT ;  /* 0x0000003803197812 */ /* 0x008fc600078efcff */
[----:B------:R3:W-:Y:S04]  /*2b40*/  STS [R2+0x890], R31 ;  /* 0x0008901f02007388 */ /* 0x0007e80000000800 */
[----:B------:R1:W-:Y:S01]  /*2b50*/  STS [R2+0x20], R19 ;  /* 0x0000201302007388 */ /* 0x0003e20000000800 */
[----:B----4-:R-:W-:-:S03]  /*2b60*/  IMAD R29, R3, 0xc00, R18 ;  /* 0x00000c00031d7824 */ /* 0x010fc600078e0212 */
[----:B------:R4:W-:Y:S01]  /*2b70*/  STS [R2+0x8a0], R21 ;  /* 0x0008a01502007388 */ /* 0x0009e20000000800 */
[----:B------:R-:W-:-:S03]  /*2b80*/  VIADD R27, R29, 0x12000 ;  /* 0x000120001d1b7836 */ /* 0x000fc60000000000 */
[----:B------:R2:W-:Y:S01]  /*2b90*/  STS [R2+0x30], R23 ;  /* 0x0000301702007388 */ /* 0x0005e20000000800 */
[C---:B---3--:R-:W-:Y:S02]  /*2ba0*/  VIADD R31, R29.reuse, 0x18000 ;  /* 0x000180001d1f7836 */ /* 0x048fe40000000000 */
[C-C-:B-1----:R-:W-:Y:S01]  /*2bb0*/  IMAD.WIDE R18, R29.reuse, 0x2, R16.reuse ;  /* 0x000000021d127825 */ /* 0x142fe200078e0210 */
[----:B------:R-:W-:Y:S03]  /*2bc0*/  STS [R2+0x8b0], R153 ;  /* 0x0008b09902007388 */ /* 0x000fe60000000800 */
[----:B----4-:R-:W-:Y:S01]  /*2bd0*/  VIADD R21, R29, 0x6000 ;  /* 0x000060001d157836 */ /* 0x010fe20000000000 */
[----:B------:R-:W-:Y:S01]  /*2be0*/  STS [R2+0x40], R155 ;  /* 0x0000409b02007388 */ /* 0x000fe20000000800 */
[----:B--2---:R-:W-:Y:S02]  /*2bf0*/  LOP3.LUT R23, R3, 0x30, RZ, 0xfc, !PT ;  /* 0x0000003003177812 */ /* 0x004fe400078efcff */
[----:B------:R-:W-:Y:S01]  /*2c00*/  IMAD.WIDE R20, R21, 0x2, R16 ;  /* 0x0000000215147825 */ /* 0x000fe200078e0210 */
        /* <DEDUP_REMOVED lines=24> */
[----:B------:R-:W1:Y:S04]  /*2d90*/  LDS.128 R52, [R26] ;  /* 0x000000001a347984 */ /* 0x000e680000000c00 */
[----:B------:R2:W-:Y:S01]  /*2da0*/  @P3 STG.E.128 desc[UR30][R18.64], R32 ;  /* 0x0000002012003986 */ /* 0x0005e2000c101d1e */
[----:B------:R-:W-:Y:S01]  /*2db0*/  ISETP.LT.AND P3, PT, R23, R0, !P0 ;  /* 0x000000001700720c */ /* 0x000fe20004761270 */
[----:B------:R-:W-:-:S02]  /*2dc0*/  VIADD R23, R29, 0xc000 ;  /* 0x0000c0001d177836 */ /* 0x000fc40000000000 */
[----:B------:R-:W3:Y:S02]  /*2dd0*/  LDS.128 R56, [R26+0x880] ;  /* 0x000880001a387984 */ /* 0x000ee40000000c00 */
[--C-:B------:R-:W-:Y:S02]  /*2de0*/  IMAD.WIDE R22, R23, 0x2, R16.reuse ;  /* 0x0000000217167825 */ /* 0x100fe400078e0210 */
[----:B------:R4:W-:Y:S01]  /*2df0*/  @P2 STG.E.128 desc[UR30][R20.64], R36 ;  /* 0x0000002414002986 */ /* 0x0009e2000c101d1e */
[----:B------:R-:W-:Y:S02]  /*2e00*/  ISETP.LT.AND P2, PT, R25, R0, !P0 ;  /* 0x000000001900720c */ /* 0x000fe40004741270 */
[----:B------:R-:W-:Y:S01]  /*2e10*/  LOP3.LUT R25, R3, 0x40, RZ, 0xfc, !PT ;  /* 0x0000004003197812 */ /* 0x000fe200078efcff */
[----:B------:R-:W3:Y:S04]  /*2e20*/  LDS.128 R32, [R26+0x1100] ;  /* 0x001100001a207984 */ /* 0x000ee80000000c00 */
[----:B------:R-:W3:Y:S01]  /*2e30*/  LDS.128 R36, [R26+0x1980] ;  /* 0x001980001a247984 */ /* 0x000ee20000000c00 */
[----:B--2---:R-:W-:Y:S01]  /*2e40*/  IMAD.WIDE R18, R27, 0x2, R16 ;  /* 0x000000021b127825 */ /* 0x004fe200078e0210 */
[----:B------:R-:W-:-:S02]  /*2e50*/  LOP3.LUT R27, R3, 0x48, RZ, 0xfc, !PT ;  /* 0x00000048031b7812 */ /* 0x000fc400078efcff */
[----:B------:R-:W2:Y:S04]  /*2e60*/  LDS.128 R60, [R26+0x2200] ;  /* 0x002200001a3c7984 */ /* 0x000ea80000000c00 */
[----:B------:R1:W-:Y:S01]  /*2e70*/  @P1 STG.E.128 desc[UR30][R22.64], R40 ;  /* 0x0000002816001986 */ /* 0x0003e2000c101d1e */
[----:B------:R-:W-:Y:S01]  /*2e80*/  ISETP.LT.AND P1, PT, R25, R0, !P0 ;  /* 0x000000001900720c */ /* 0x000fe20004721270 */
[----:B----4-:R-:W-:Y:S01]  /*2e90*/  IMAD.WIDE R20, R31, 0x2, R16 ;  /* 0x000000021f147825 */ /* 0x010fe200078e0210 */
[----:B------:R-:W-:Y:S01]  /*2ea0*/  LOP3.LUT R25, R3, 0x50, RZ, 0xfc, !PT ;  /* 0x0000005003197812 */ /* 0x000fe200078efcff */
[----:B------:R-:W4:Y:S02]  /*2eb0*/  LDS.128 R64, [R26+0x2a80] ;  /* 0x002a80001a407984 */ /* 0x000f240000000c00 */
[----:B------:R-:W-:-:S02]  /*2ec0*/  VIADD R31, R29, 0x2a000 ;  /* 0x0002a0001d1f7836 */ /* 0x000fc40000000000 */
[----:B------:R-:W2:Y:S04]  /*2ed0*/  LDS.128 R40, [R26+0x3300] ;  /* 0x003300001a287984 */ /* 0x000ea80000000c00 */
[----:B-----5:R5:W-:Y:S01]  /*2ee0*/  @P6 STG.E.128 desc[UR30][R18.64], R44 ;  /* 0x0000002c12006986 */ /* 0x020be2000c101d1e */
[-C--:B------:R-:W-:Y:S01]  /*2ef0*/  ISETP.LT.AND P6, PT, R27, R0.reuse, !P0 ;  /* 0x000000001b00720c */ /* 0x080fe200047c1270 */
[----:B------:R-:W-:Y:S02]  /*2f00*/  VIADD R27, R29, 0x1e000 ;  /* 0x0001e0001d1b7836 */ /* 0x000fe40000000000 */
[----:B------:R3:W-:Y:S01]  /*2f10*/  @P5 STG.E.128 desc[UR30][R20.64], R48 ;  /* 0x0000003014005986 */ /* 0x0007e2000c101d1e */
[----:B------:R-:W-:Y:S01]  /*2f20*/  ISETP.LT.AND P5, PT, R25, R0, !P0 ;  /* 0x000000001900720c */ /* 0x000fe200047a1270 */
[----:B-1----:R-:W-:Y:S01]  /*2f30*/  VIADD R23, R29, 0x24000 ;  /* 0x000240001d177836 */ /* 0x002fe20000000000 */
[----:B------:R-:W-:Y:S01]  /*2f40*/  LOP3.LUT R25, R3, 0x58, RZ, 0xfc, !PT ;  /* 0x0000005803197812 */ /* 0x000fe200078efcff */
[----:B-----5:R-:W-:Y:S01]  /*2f50*/  IMAD.WIDE R18, R27, 0x2, R16 ;  /* 0x000000021b127825 */ /* 0x020fe200078e0210 */
[----:B------:R-:W-:-:S03]  /*2f60*/  LOP3.LUT R27, R3, 0x60, RZ, 0xfc, !PT ;  /* 0x00000060031b7812 */ /* 0x000fc600078efcff */
[--C-:B---3--:R-:W-:Y:S01]  /*2f70*/  IMAD.WIDE R20, R23, 0x2, R16.reuse ;  /* 0x0000000217147825 */ /* 0x108fe200078e0210 */
[----:B------:R3:W-:Y:S01]  /*2f80*/  @P4 STG.E.128 desc[UR30][R18.64], R12 ;  /* 0x0000000c12004986 */ /* 0x0007e2000c101d1e */
[-C--:B------:R-:W-:Y:S02]  /*2f90*/  ISETP.LT.AND P4, PT, R25, R0.reuse, !P0 ;  /* 0x000000001900720c */ /* 0x080fe40004781270 */
[----:B------:R-:W-:Y:S01]  /*2fa0*/  VIADD R25, R29, 0x30000 ;  /* 0x000300001d197836 */ /* 0x000fe20000000000 */
[----:B------:R5:W-:Y:S01]  /*2fb0*/  @P3 STG.E.128 desc[UR30][R20.64], R8 ;  /* 0x0000000814003986 */ /* 0x000be2000c101d1e */
[--C-:B------:R-:W-:Y:S01]  /*2fc0*/  IMAD.WIDE R22, R31, 0x2, R16.reuse ;  /* 0x000000021f167825 */ /* 0x100fe200078e0210 */
[-C--:B------:R-:W-:Y:S02]  /*2fd0*/  ISETP.LT.AND P3, PT, R27, R0.reuse, !P0 ;  /* 0x000000001b00720c */ /* 0x080fe40004761270 */
[----:B------:R-:W-:Y:S01]  /*2fe0*/  LOP3.LUT R27, R3, 0x68, RZ, 0xfc, !PT ;  /* 0x00000068031b7812 */ /* 0x000fe200078efcff */
[----:B------:R-:W-:Y:S01]  /*2ff0*/  IMAD.WIDE R24, R25, 0x2, R16 ;  /* 0x0000000219187825 */ /* 0x000fe200078e0210 */
[----:B------:R2:W-:Y:S02]  /*3000*/  @P2 STG.E.128 desc[UR30][R22.64], R4 ;  /* 0x0000000416002986 */ /* 0x0005e4000c101d1e */
[----:B------:R-:W-:Y:S01]  /*3010*/  ISETP.LT.AND P2, PT, R27, R0, !P0 ;  /* 0x000000001b00720c */ /* 0x000fe20004741270 */
[----:B------:R-:W-:Y:S01]  /*3020*/  VIADD R31, R29, 0x36000 ;  /* 0x000360001d1f7836 */ /* 0x000fe20000000000 */
[----:B------:R1:W-:Y:S01]  /*3030*/  @P1 STG.E.128 desc[UR30][R24.64], R52 ;  /* 0x0000003418001986 */ /* 0x0003e2000c101d1e */
[----:B---3--:R-:W-:-:S02]  /*3040*/  LOP3.LUT R13, R3, 0x70, RZ, 0xfc, !PT ;  /* 0x00000070030d7812 */ /* 0x008fc400078efcff */
[----:B------:R-:W-:Y:S01]  /*3050*/  LOP3.LUT R15, R3, 0x78, RZ, 0xfc, !PT ;  /* 0x00000078030f7812 */ /* 0x000fe200078efcff */
[----:B------:R-:W-:Y:S01]  /*3060*/  IMAD.WIDE R2, R31, 0x2, R16 ;  /* 0x000000021f027825 */ /* 0x000fe200078e0210 */
[-C--:B------:R-:W-:Y:S02]  /*3070*/  ISETP.LT.AND P1, PT, R13, R0.reuse, !P0 ;  /* 0x000000000d00720c */ /* 0x080fe40004721270 */
[----:B------:R-:W-:Y:S01]  /*3080*/  ISETP.LT.AND P0, PT, R15, R0, !P0 ;  /* 0x000000000f00720c */ /* 0x000fe20004701270 */
[C---:B-----5:R-:W-:Y:S01]  /*3090*/  VIADD R9, R29.reuse, 0x48000 ;  /* 0x000480001d097836 */ /* 0x060fe20000000000 */
[----:B------:R1:W-:Y:S01]  /*30a0*/  @P6 STG.E.128 desc[UR30][R2.64], R56 ;  /* 0x0000003802006986 */ /* 0x0003e2000c101d1e */
[C---:B------:R-:W-:Y:S02]  /*30b0*/  VIADD R11, R29.reuse, 0x4e000 ;  /* 0x0004e0001d0b7836 */ /* 0x040fe40000000000 */
[C---:B--2---:R-:W-:Y:S02]  /*30c0*/  VIADD R5, R29.reuse, 0x3c000 ;  /* 0x0003c0001d057836 */ /* 0x044fe40000000000 */
[----:B------:R-:W-:-:S02]  /*30d0*/  VIADD R7, R29, 0x42000 ;  /* 0x000420001d077836 */ /* 0x000fc40000000000 */
[----:B------:R-:W-:Y:S02]  /*30e0*/  VIADD R13, R29, 0x54000 ;  /* 0x000540001d0d7836 */ /* 0x000fe40000000000 */
[----:B------:R-:W-:-:S04]  /*30f0*/  IMAD.WIDE R4, R5, 0x2, R16 ;  /* 0x0000000205047825 */ /* 0x000fc800078e0210 */
[--C-:B------:R-:W-:Y:S01]  /*3100*/  IMAD.WIDE R6, R7, 0x2, R16.reuse ;  /* 0x0000000207067825 */ /* 0x100fe200078e0210 */
[----:B------:R1:W-:Y:S03]  /*3110*/  @P5 STG.E.128 desc[UR30][R4.64], R32 ;  /* 0x0000002004005986 */ /* 0x0003e6000c101d1e */
[--C-:B------:R-:W-:Y:S01]  /*3120*/  IMAD.WIDE R8, R9, 0x2, R16.reuse ;  /* 0x0000000209087825 */ /* 0x100fe200078e0210 */
[----:B------:R1:W-:Y:S03]  /*3130*/  @P4 STG.E.128 desc[UR30][R6.64], R36 ;  /* 0x0000002406004986 */ /* 0x0003e6000c101d1e */
[--C-:B------:R-:W-:Y:S01]  /*3140*/  IMAD.WIDE R10, R11, 0x2, R16.reuse ;  /* 0x000000020b0a7825 */ /* 0x100fe200078e0210 */
[----:B------:R1:W-:Y:S03]  /*3150*/  @P3 STG.E.128 desc[UR30][R8.64], R60 ;  /* 0x0000003c08003986 */ /* 0x0003e6000c101d1e */
[----:B------:R-:W-:Y:S01]  /*3160*/  IMAD.WIDE R12, R13, 0x2, R16 ;  /* 0x000000020d0c7825 */ /* 0x000fe200078e0210 */
[----:B----4-:R1:W-:Y:S04]  /*3170*/  @P2 STG.E.128 desc[UR30][R10.64], R64 ;  /* 0x000000400a002986 */ /* 0x0103e8000c101d1e */
[----:B------:R1:W-:Y:S01]  /*3180*/  @P1 STG.E.128 desc[UR30][R12.64], R40 ;  /* 0x000000280c001986 */ /* 0x0003e2000c101d1e */
[----:B------:R-:W-:Y:S05]  /*3190*/  @!P0 EXIT ;  /* 0x000000000000894d */ /* 0x000fea0003800000 */
[----:B-1----:R-:W1:Y:S01]  /*31a0*/  LDS.128 R24, [R26+0x3b80] ;  /* 0x003b80001a187984 */ /* 0x002e620000000c00 */
[----:B------:R-:W-:-:S04]  /*31b0*/  VIADD R29, R29, 0x5a000 ;  /* 0x0005a0001d1d7836 */ /* 0x000fc80000000000 */
[----:B------:R-:W-:-:S05]  /*31c0*/  IMAD.WIDE R16, R29, 0x2, R16 ;  /* 0x000000021d107825 */ /* 0x000fca00078e0210 */
[----:B-1----:R-:W-:Y:S01]  /*31d0*/  STG.E.128 desc[UR30][R16.64], R24 ;  /* 0x0000001810007986 */ /* 0x002fe2000c101d1e */
[----:B------:R-:W-:Y:S05]  /*31e0*/  EXIT ;  /* 0x000000000000794d */ /* 0x000fea0003800000 */
.L_x_1:
[----:B------:R-:W-:-:S00]  /*31f0*/  BRA `(.L_x_1) ;  /* 0xfffffffc00fc7947 */ /* 0x000fc0000383ffff */
[----:B------:R-:W-:-:S00]  /*3200*/  NOP ;  /* 0x0000000000007918 */ /* 0x000fc00000000000 */
[----:B------:R-:W-:-:S00]  /*3210*/  NOP ;  /* 0x0000000000007918 */ /* 0x000fc00000000000 */
[----:B------:R-:W-:-:S00]  /*3220*/  NOP ;  /* 0x0000000000007918 */ /* 0x000fc00000000000 */
[----:B------:R-:W-:-:S00]  /*3230*/  NOP ;  /* 0x0000000000007918 */ /* 0x000fc00000000000 */
[----:B------:R-:W-:-:S00]  /*3240*/  NOP ;  /* 0x0000000000007918 */ /* 0x000fc00000000000 */
[----:B------:R-:W-:-:S00]  /*3250*/  NOP ;  /* 0x0000000000007918 */ /* 0x000fc00000000000 */
[----:B------:R-:W-:-:S00]  /*3260*/  NOP ;  /* 0x0000000000007918 */ /* 0x000fc00000000000 */
[----:B------:R-:W-:-:S00]  /*3270*/  NOP ;  /* 0x0000000000007918 */ /* 0x000fc00000000000 */
.L_x_2:


//--------------------- .nv.shared.triton_mm      --------------------------
	.section	.nv.shared.triton_mm,"aw",@nobits
	.sectionflags	@""
	.align	16
	.zero		1024


//--------------------- .nv.constant0.triton_mm   --------------------------
	.section	.nv.constant0.triton_mm,"a",@progbits
	.sectionflags	@""
	.align	4
.nv.constant0.triton_mm:
	.zero		556
